//
// Generated by NVIDIA NVVM Compiler
//
// Compiler Build ID: CL-36424714
// Cuda compilation tools, release 13.0, V13.0.88
// Based on NVVM 20.0.0
//

.version 9.0
.target sm_100
.address_size 64

	// .globl	_Z18fp8_gemm_v8_kernelPKhS0_Ptiii
// _ZZ18fp8_gemm_v8_kernelPKhS0_PtiiiE6smem_A has been demoted
// _ZZ18fp8_gemm_v8_kernelPKhS0_PtiiiE6smem_B has been demoted

.visible .entry _Z18fp8_gemm_v8_kernelPKhS0_Ptiii(
	.param .u64 .ptr .align 1 _Z18fp8_gemm_v8_kernelPKhS0_Ptiii_param_0,
	.param .u64 .ptr .align 1 _Z18fp8_gemm_v8_kernelPKhS0_Ptiii_param_1,
	.param .u64 .ptr .align 1 _Z18fp8_gemm_v8_kernelPKhS0_Ptiii_param_2,
	.param .u32 _Z18fp8_gemm_v8_kernelPKhS0_Ptiii_param_3,
	.param .u32 _Z18fp8_gemm_v8_kernelPKhS0_Ptiii_param_4,
	.param .u32 _Z18fp8_gemm_v8_kernelPKhS0_Ptiii_param_5
)
.maxntid 256
{
	.local .align 16 .b8 	__local_depot0[32];
	.reg .b64 	%SP;
	.reg .b64 	%SPL;
	.reg .pred 	%p<131>;
	.reg .b16 	%rs<5>;
	.reg .b32 	%r<841>;
	.reg .b64 	%rd<85>;
	// demoted variable
	.shared .align 1 .b8 _ZZ18fp8_gemm_v8_kernelPKhS0_PtiiiE6smem_A[16384];
	// demoted variable
	.shared .align 1 .b8 _ZZ18fp8_gemm_v8_kernelPKhS0_PtiiiE6smem_B[16384];
	mov.u64 	%SPL, __local_depot0;
	ld.param.u64 	%rd17, [_Z18fp8_gemm_v8_kernelPKhS0_Ptiii_param_0];
	ld.param.u64 	%rd18, [_Z18fp8_gemm_v8_kernelPKhS0_Ptiii_param_1];
	ld.param.u64 	%rd19, [_Z18fp8_gemm_v8_kernelPKhS0_Ptiii_param_2];
	ld.param.u32 	%r230, [_Z18fp8_gemm_v8_kernelPKhS0_Ptiii_param_3];
	ld.param.u32 	%r231, [_Z18fp8_gemm_v8_kernelPKhS0_Ptiii_param_4];
	ld.param.u32 	%r232, [_Z18fp8_gemm_v8_kernelPKhS0_Ptiii_param_5];
	cvta.to.global.u64 	%rd1, %rd18;
	cvta.to.global.u64 	%rd2, %rd19;
	add.u64 	%rd3, %SPL, 0;
	add.u64 	%rd4, %SPL, 16;
	mov.u32 	%r234, %ctaid.x;
	shl.b32 	%r1, %r234, 7;
	mov.u32 	%r235, %tid.x;
	shr.u32 	%r2, %r235, 2;
	shl.b32 	%r236, %r235, 4;
	and.b32  	%r3, %r236, 48;
	setp.lt.s32 	%p1, %r232, 1;
	mov.b32 	%r333, 0;
	mov.u32 	%r332, %r333;
	mov.u32 	%r323, %r333;
	mov.u32 	%r322, %r333;
	mov.u32 	%r313, %r333;
	mov.u32 	%r312, %r333;
	mov.u32 	%r303, %r333;
	mov.u32 	%r302, %r333;
	mov.u32 	%r342, %r333;
	mov.u32 	%r343, %r333;
	mov.u32 	%r352, %r333;
	mov.u32 	%r353, %r333;
	mov.u32 	%r362, %r333;
	mov.u32 	%r363, %r333;
	mov.u32 	%r372, %r333;
	mov.u32 	%r373, %r333;
	mov.u32 	%r382, %r333;
	mov.u32 	%r383, %r333;
	mov.u32 	%r392, %r333;
	mov.u32 	%r393, %r333;
	mov.u32 	%r402, %r333;
	mov.u32 	%r403, %r333;
	mov.u32 	%r412, %r333;
	mov.u32 	%r413, %r333;
	mov.u32 	%r422, %r333;
	mov.u32 	%r423, %r333;
	mov.u32 	%r432, %r333;
	mov.u32 	%r433, %r333;
	mov.u32 	%r442, %r333;
	mov.u32 	%r443, %r333;
	mov.u32 	%r452, %r333;
	mov.u32 	%r453, %r333;
	@%p1 bra 	$L__BB0_31;
	shl.b32 	%r238, %r2, 4;
	and.b32  	%r239, %r238, 112;
	add.s32 	%r4, %r2, %r1;
	shl.b32 	%r240, %r2, 7;
	xor.b32  	%r241, %r239, %r3;
	or.b32  	%r242, %r240, %r241;
	mov.u32 	%r243, _ZZ18fp8_gemm_v8_kernelPKhS0_PtiiiE6smem_A;
	add.s32 	%r5, %r243, %r242;
	add.s32 	%r6, %r4, 64;
	mov.u32 	%r244, %ctaid.y;
	shl.b32 	%r245, %r244, 7;
	or.b32  	%r7, %r2, %r245;
	mov.u32 	%r246, _ZZ18fp8_gemm_v8_kernelPKhS0_PtiiiE6smem_B;
	add.s32 	%r8, %r246, %r242;
	or.b32  	%r9, %r7, 64;
	mov.b32 	%r333, 0;
	mov.u32 	%r770, %r333;
$L__BB0_2:
	cvta.to.global.u64 	%rd5, %rd17;
	mul.lo.s32 	%r43, %r4, %r232;
	setp.lt.s32 	%p2, %r4, %r230;
	add.s32 	%r44, %r770, %r3;
	add.s32 	%r45, %r44, 16;
	setp.le.s32 	%p3, %r45, %r232;
	and.pred  	%p4, %p2, %p3;
	@%p4 bra 	$L__BB0_3;
	bra.uni 	$L__BB0_4;
$L__BB0_3:
	add.s32 	%r259, %r43, %r44;
	cvt.s64.s32 	%rd25, %r259;
	add.s64 	%rd24, %rd17, %rd25;
	// begin inline asm
	ld.global.nc.v4.u32 {%r813,%r812,%r811,%r810}, [%rd24];
	// end inline asm
	bra.uni 	$L__BB0_9;
$L__BB0_4:
	setp.ge.s32 	%p5, %r4, %r230;
	mov.b32 	%r810, 0;
	mov.u32 	%r811, %r810;
	mov.u32 	%r812, %r810;
	mov.u32 	%r813, %r810;
	@%p5 bra 	$L__BB0_9;
	setp.ge.s32 	%p6, %r44, %r232;
	mov.b32 	%r813, 0;
	st.local.v4.b32 	[%rd3], {%r813, %r813, %r813, %r813};
	mov.u32 	%r812, %r813;
	mov.u32 	%r811, %r813;
	mov.u32 	%r810, %r813;
	@%p6 bra 	$L__BB0_9;
	add.s32 	%r803, %r43, %r44;
	mov.b32 	%r805, 1;
	mov.u64 	%rd84, %rd3;
	mov.u32 	%r804, %r44;
$L__BB0_7:
	add.s32 	%r254, %r805, -1;
	cvt.s64.s32 	%rd22, %r803;
	add.s64 	%rd23, %rd5, %rd22;
	ld.global.u8 	%rs1, [%rd23];
	st.local.u8 	[%rd84], %rs1;
	setp.lt.u32 	%p7, %r254, 15;
	add.s32 	%r804, %r804, 1;
	setp.lt.s32 	%p8, %r804, %r232;
	and.pred  	%p9, %p7, %p8;
	add.s32 	%r805, %r805, 1;
	add.s64 	%rd84, %rd84, 1;
	add.s32 	%r803, %r803, 1;
	@%p9 bra 	$L__BB0_7;
	ld.local.v4.u32 	{%r813, %r812, %r811, %r810}, [%rd3];
$L__BB0_9:
	mul.lo.s32 	%r112, %r6, %r232;
	setp.le.s32 	%p10, %r45, %r232;
	setp.lt.s32 	%p11, %r6, %r230;
	st.shared.v4.u32 	[%r5], {%r813, %r812, %r811, %r810};
	and.pred  	%p12, %p11, %p10;
	@%p12 bra 	$L__BB0_15;
	setp.ge.s32 	%p13, %r6, %r230;
	mov.b32 	%r819, 0;
	mov.u32 	%r820, %r819;
	mov.u32 	%r821, %r819;
	mov.u32 	%r822, %r819;
	@%p13 bra 	$L__BB0_16;
	setp.ge.s32 	%p14, %r44, %r232;
	mov.b32 	%r822, 0;
	st.local.v4.b32 	[%rd3], {%r822, %r822, %r822, %r822};
	mov.u32 	%r821, %r822;
	mov.u32 	%r820, %r822;
	mov.u32 	%r819, %r822;
	@%p14 bra 	$L__BB0_16;
	mov.b32 	%r814, 0;
$L__BB0_13:
	add.s32 	%r266, %r112, %r44;
	add.s32 	%r267, %r266, %r814;
	cvt.s64.s32 	%rd26, %r267;
	add.s64 	%rd27, %rd5, %rd26;
	ld.global.u8 	%rs2, [%rd27];
	cvt.u64.u32 	%rd28, %r814;
	add.s64 	%rd29, %rd3, %rd28;
	st.local.u8 	[%rd29], %rs2;
	add.s32 	%r114, %r814, 1;
	setp.lt.u32 	%p15, %r814, 15;
	add.s32 	%r268, %r114, %r44;
	setp.lt.s32 	%p16, %r268, %r232;
	and.pred  	%p17, %p15, %p16;
	mov.u32 	%r814, %r114;
	@%p17 bra 	$L__BB0_13;
	ld.local.v4.u32 	{%r822, %r821, %r820, %r819}, [%rd3];
	bra.uni 	$L__BB0_16;
$L__BB0_15:
	add.s32 	%r273, %r112, %r44;
	cvt.s64.s32 	%rd31, %r273;
	add.s64 	%rd30, %rd17, %rd31;
	// begin inline asm
	ld.global.nc.v4.u32 {%r822,%r821,%r820,%r819}, [%rd30];
	// end inline asm
$L__BB0_16:
	mul.lo.s32 	%r135, %r7, %r232;
	setp.gt.s32 	%p18, %r45, %r232;
	setp.ge.s32 	%p19, %r7, %r231;
	st.shared.v4.u32 	[%r5+8192], {%r822, %r821, %r820, %r819};
	or.pred  	%p20, %p19, %p18;
	@%p20 bra 	$L__BB0_18;
	add.s32 	%r287, %r135, %r44;
	cvt.u64.u32 	%rd37, %r287;
	add.s64 	%rd36, %rd18, %rd37;
	// begin inline asm
	ld.global.nc.v4.u32 {%r831,%r830,%r829,%r828}, [%rd36];
	// end inline asm
	bra.uni 	$L__BB0_23;
$L__BB0_18:
	setp.ge.s32 	%p21, %r7, %r231;
	mov.b32 	%r828, 0;
	mov.u32 	%r829, %r828;
	mov.u32 	%r830, %r828;
	mov.u32 	%r831, %r828;
	@%p21 bra 	$L__BB0_23;
	setp.ge.s32 	%p22, %r44, %r232;
	mov.b32 	%r831, 0;
	st.local.v4.b32 	[%rd4], {%r831, %r831, %r831, %r831};
	mov.u32 	%r830, %r831;
	mov.u32 	%r829, %r831;
	mov.u32 	%r828, %r831;
	@%p22 bra 	$L__BB0_23;
	mov.b32 	%r823, 0;
$L__BB0_21:
	add.s32 	%r280, %r135, %r44;
	add.s32 	%r281, %r280, %r823;
	cvt.u64.u32 	%rd32, %r281;
	add.s64 	%rd33, %rd1, %rd32;
	ld.global.u8 	%rs3, [%rd33];
	cvt.u64.u32 	%rd34, %r823;
	add.s64 	%rd35, %rd4, %rd34;
	st.local.u8 	[%rd35], %rs3;
	add.s32 	%r141, %r823, 1;
	setp.lt.u32 	%p23, %r823, 15;
	add.s32 	%r282, %r141, %r44;
	setp.lt.s32 	%p24, %r282, %r232;
	and.pred  	%p25, %p23, %p24;
	mov.u32 	%r823, %r141;
	@%p25 bra 	$L__BB0_21;
	ld.local.v4.u32 	{%r831, %r830, %r829, %r828}, [%rd4];
$L__BB0_23:
	mul.lo.s32 	%r158, %r9, %r232;
	setp.le.s32 	%p26, %r45, %r232;
	setp.lt.s32 	%p27, %r9, %r231;
	st.shared.v4.u32 	[%r8], {%r831, %r830, %r829, %r828};
	and.pred  	%p28, %p27, %p26;
	@%p28 bra 	$L__BB0_29;
	setp.ge.s32 	%p29, %r9, %r231;
	mov.b32 	%r837, 0;
	mov.u32 	%r838, %r837;
	mov.u32 	%r839, %r837;
	mov.u32 	%r840, %r837;
	@%p29 bra 	$L__BB0_30;
	setp.ge.s32 	%p30, %r44, %r232;
	mov.b32 	%r840, 0;
	st.local.v4.b32 	[%rd4], {%r840, %r840, %r840, %r840};
	mov.u32 	%r839, %r840;
	mov.u32 	%r838, %r840;
	mov.u32 	%r837, %r840;
	@%p30 bra 	$L__BB0_30;
	mov.b32 	%r832, 0;
$L__BB0_27:
	add.s32 	%r294, %r158, %r44;
	add.s32 	%r295, %r294, %r832;
	cvt.u64.u32 	%rd38, %r295;
	add.s64 	%rd39, %rd1, %rd38;
	ld.global.u8 	%rs4, [%rd39];
	cvt.u64.u32 	%rd40, %r832;
	add.s64 	%rd41, %rd4, %rd40;
	st.local.u8 	[%rd41], %rs4;
	add.s32 	%r160, %r832, 1;
	setp.lt.u32 	%p31, %r832, 15;
	add.s32 	%r296, %r160, %r44;
	setp.lt.s32 	%p32, %r296, %r232;
	and.pred  	%p33, %p31, %p32;
	mov.u32 	%r832, %r160;
	@%p33 bra 	$L__BB0_27;
	ld.local.v4.u32 	{%r840, %r839, %r838, %r837}, [%rd4];
	bra.uni 	$L__BB0_30;
$L__BB0_29:
	add.s32 	%r301, %r158, %r44;
	cvt.u64.u32 	%rd43, %r301;
	add.s64 	%rd42, %rd18, %rd43;
	// begin inline asm
	ld.global.nc.v4.u32 {%r840,%r839,%r838,%r837}, [%rd42];
	// end inline asm
$L__BB0_30:
	st.shared.v4.u32 	[%r8+8192], {%r840, %r839, %r838, %r837};
	bar.sync 	0;
	mov.u32 	%r622, %tid.x;
	shr.u32 	%r623, %r622, 2;
	and.b32  	%r624, %r623, 7;
	shr.u32 	%r625, %r622, 1;
	and.b32  	%r626, %r625, 64;
	or.b32  	%r627, %r624, %r626;
	shl.b32 	%r628, %r627, 7;
	shl.b32 	%r629, %r622, 2;
	and.b32  	%r630, %r629, 12;
	mov.u32 	%r631, _ZZ18fp8_gemm_v8_kernelPKhS0_PtiiiE6smem_A;
	and.b32  	%r632, %r629, 112;
	or.b32  	%r633, %r632, %r630;
	or.b32  	%r634, %r628, %r633;
	add.s32 	%r635, %r631, %r634;
	ld.shared.u32 	%r304, [%r635];
	ld.shared.u32 	%r305, [%r635+1024];
	or.b32  	%r636, %r630, 16;
	xor.b32  	%r637, %r632, %r636;
	or.b32  	%r638, %r628, %r637;
	add.s32 	%r639, %r631, %r638;
	ld.shared.u32 	%r306, [%r639];
	ld.shared.u32 	%r307, [%r639+1024];
	or.b32  	%r640, %r628, 2048;
	or.b32  	%r641, %r640, %r633;
	add.s32 	%r642, %r631, %r641;
	ld.shared.u32 	%r344, [%r642];
	ld.shared.u32 	%r345, [%r635+3072];
	or.b32  	%r643, %r640, %r637;
	add.s32 	%r644, %r631, %r643;
	ld.shared.u32 	%r346, [%r644];
	ld.shared.u32 	%r347, [%r639+3072];
	or.b32  	%r645, %r628, 4096;
	or.b32  	%r646, %r645, %r633;
	add.s32 	%r647, %r631, %r646;
	ld.shared.u32 	%r384, [%r647];
	ld.shared.u32 	%r385, [%r635+5120];
	or.b32  	%r648, %r645, %r637;
	add.s32 	%r649, %r631, %r648;
	ld.shared.u32 	%r386, [%r649];
	ld.shared.u32 	%r387, [%r639+5120];
	or.b32  	%r650, %r628, 6144;
	or.b32  	%r651, %r650, %r633;
	add.s32 	%r652, %r631, %r651;
	ld.shared.u32 	%r424, [%r652];
	ld.shared.u32 	%r425, [%r635+7168];
	or.b32  	%r653, %r650, %r637;
	add.s32 	%r654, %r631, %r653;
	ld.shared.u32 	%r426, [%r654];
	ld.shared.u32 	%r427, [%r639+7168];
	and.b32  	%r655, %r622, 96;
	or.b32  	%r656, %r624, %r655;
	shl.b32 	%r657, %r656, 7;
	or.b32  	%r658, %r657, %r633;
	mov.u32 	%r659, _ZZ18fp8_gemm_v8_kernelPKhS0_PtiiiE6smem_B;
	add.s32 	%r660, %r659, %r658;
	ld.shared.u32 	%r308, [%r660];
	or.b32  	%r661, %r657, %r637;
	add.s32 	%r662, %r659, %r661;
	ld.shared.u32 	%r309, [%r662];
	or.b32  	%r663, %r657, 1024;
	or.b32  	%r664, %r663, %r633;
	add.s32 	%r665, %r659, %r664;
	ld.shared.u32 	%r318, [%r665];
	or.b32  	%r666, %r663, %r637;
	add.s32 	%r667, %r659, %r666;
	ld.shared.u32 	%r319, [%r667];
	or.b32  	%r668, %r657, 2048;
	or.b32  	%r669, %r668, %r633;
	add.s32 	%r670, %r659, %r669;
	ld.shared.u32 	%r328, [%r670];
	or.b32  	%r671, %r668, %r637;
	add.s32 	%r672, %r659, %r671;
	ld.shared.u32 	%r329, [%r672];
	or.b32  	%r673, %r657, 3072;
	or.b32  	%r674, %r673, %r633;
	add.s32 	%r675, %r659, %r674;
	ld.shared.u32 	%r338, [%r675];
	or.b32  	%r676, %r673, %r637;
	add.s32 	%r677, %r659, %r676;
	ld.shared.u32 	%r339, [%r677];
	// begin inline asm
	mma.sync.aligned.m16n8k32.row.col.f16.e4m3.e4m3.f16 {%r302, %r303}, {%r304, %r305, %r306, %r307}, {%r308, %r309}, {%r302, %r303};

	// end inline asm
	// begin inline asm
	mma.sync.aligned.m16n8k32.row.col.f16.e4m3.e4m3.f16 {%r312, %r313}, {%r304, %r305, %r306, %r307}, {%r318, %r319}, {%r312, %r313};

	// end inline asm
	// begin inline asm
	mma.sync.aligned.m16n8k32.row.col.f16.e4m3.e4m3.f16 {%r322, %r323}, {%r304, %r305, %r306, %r307}, {%r328, %r329}, {%r322, %r323};

	// end inline asm
	// begin inline asm
	mma.sync.aligned.m16n8k32.row.col.f16.e4m3.e4m3.f16 {%r332, %r333}, {%r304, %r305, %r306, %r307}, {%r338, %r339}, {%r332, %r333};

	// end inline asm
	// begin inline asm
	mma.sync.aligned.m16n8k32.row.col.f16.e4m3.e4m3.f16 {%r342, %r343}, {%r344, %r345, %r346, %r347}, {%r308, %r309}, {%r342, %r343};

	// end inline asm
	// begin inline asm
	mma.sync.aligned.m16n8k32.row.col.f16.e4m3.e4m3.f16 {%r352, %r353}, {%r344, %r345, %r346, %r347}, {%r318, %r319}, {%r352, %r353};

	// end inline asm
	// begin inline asm
	mma.sync.aligned.m16n8k32.row.col.f16.e4m3.e4m3.f16 {%r362, %r363}, {%r344, %r345, %r346, %r347}, {%r328, %r329}, {%r362, %r363};

	// end inline asm
	// begin inline asm
	mma.sync.aligned.m16n8k32.row.col.f16.e4m3.e4m3.f16 {%r372, %r373}, {%r344, %r345, %r346, %r347}, {%r338, %r339}, {%r372, %r373};

	// end inline asm
	// begin inline asm
	mma.sync.aligned.m16n8k32.row.col.f16.e4m3.e4m3.f16 {%r382, %r383}, {%r384, %r385, %r386, %r387}, {%r308, %r309}, {%r382, %r383};

	// end inline asm
	// begin inline asm
	mma.sync.aligned.m16n8k32.row.col.f16.e4m3.e4m3.f16 {%r392, %r393}, {%r384, %r385, %r386, %r387}, {%r318, %r319}, {%r392, %r393};

	// end inline asm
	// begin inline asm
	mma.sync.aligned.m16n8k32.row.col.f16.e4m3.e4m3.f16 {%r402, %r403}, {%r384, %r385, %r386, %r387}, {%r328, %r329}, {%r402, %r403};

	// end inline asm
	// begin inline asm
	mma.sync.aligned.m16n8k32.row.col.f16.e4m3.e4m3.f16 {%r412, %r413}, {%r384, %r385, %r386, %r387}, {%r338, %r339}, {%r412, %r413};

	// end inline asm
	// begin inline asm
	mma.sync.aligned.m16n8k32.row.col.f16.e4m3.e4m3.f16 {%r422, %r423}, {%r424, %r425, %r426, %r427}, {%r308, %r309}, {%r422, %r423};

	// end inline asm
	// begin inline asm
	mma.sync.aligned.m16n8k32.row.col.f16.e4m3.e4m3.f16 {%r432, %r433}, {%r424, %r425, %r426, %r427}, {%r318, %r319}, {%r432, %r433};

	// end inline asm
	// begin inline asm
	mma.sync.aligned.m16n8k32.row.col.f16.e4m3.e4m3.f16 {%r442, %r443}, {%r424, %r425, %r426, %r427}, {%r328, %r329}, {%r442, %r443};

	// end inline asm
	// begin inline asm
	mma.sync.aligned.m16n8k32.row.col.f16.e4m3.e4m3.f16 {%r452, %r453}, {%r424, %r425, %r426, %r427}, {%r338, %r339}, {%r452, %r453};

	// end inline asm
	or.b32  	%r678, %r630, 32;
	xor.b32  	%r679, %r632, %r678;
	or.b32  	%r680, %r628, %r679;
	add.s32 	%r681, %r631, %r680;
	ld.shared.u32 	%r494, [%r681];
	ld.shared.u32 	%r495, [%r681+1024];
	or.b32  	%r682, %r630, 48;
	xor.b32  	%r683, %r632, %r682;
	or.b32  	%r684, %r628, %r683;
	add.s32 	%r685, %r631, %r684;
	ld.shared.u32 	%r496, [%r685];
	ld.shared.u32 	%r497, [%r685+1024];
	or.b32  	%r686, %r640, %r679;
	add.s32 	%r687, %r631, %r686;
	ld.shared.u32 	%r534, [%r687];
	ld.shared.u32 	%r535, [%r681+3072];
	or.b32  	%r688, %r640, %r683;
	add.s32 	%r689, %r631, %r688;
	ld.shared.u32 	%r536, [%r689];
	ld.shared.u32 	%r537, [%r685+3072];
	or.b32  	%r690, %r645, %r679;
	add.s32 	%r691, %r631, %r690;
	ld.shared.u32 	%r574, [%r691];
	ld.shared.u32 	%r575, [%r681+5120];
	or.b32  	%r692, %r645, %r683;
	add.s32 	%r693, %r631, %r692;
	ld.shared.u32 	%r576, [%r693];
	ld.shared.u32 	%r577, [%r685+5120];
	or.b32  	%r694, %r650, %r679;
	add.s32 	%r695, %r631, %r694;
	ld.shared.u32 	%r614, [%r695];
	ld.shared.u32 	%r615, [%r681+7168];
	or.b32  	%r696, %r650, %r683;
	add.s32 	%r697, %r631, %r696;
	ld.shared.u32 	%r616, [%r697];
	ld.shared.u32 	%r617, [%r685+7168];
	or.b32  	%r698, %r657, %r679;
	add.s32 	%r699, %r659, %r698;
	ld.shared.u32 	%r588, [%r699];
	or.b32  	%r700, %r657, %r683;
	add.s32 	%r701, %r659, %r700;
	ld.shared.u32 	%r589, [%r701];
	or.b32  	%r702, %r663, %r679;
	add.s32 	%r703, %r659, %r702;
	ld.shared.u32 	%r598, [%r703];
	or.b32  	%r704, %r663, %r683;
	add.s32 	%r705, %r659, %r704;
	ld.shared.u32 	%r599, [%r705];
	or.b32  	%r706, %r668, %r679;
	add.s32 	%r707, %r659, %r706;
	ld.shared.u32 	%r608, [%r707];
	or.b32  	%r708, %r668, %r683;
	add.s32 	%r709, %r659, %r708;
	ld.shared.u32 	%r609, [%r709];
	or.b32  	%r710, %r673, %r679;
	add.s32 	%r711, %r659, %r710;
	ld.shared.u32 	%r618, [%r711];
	or.b32  	%r712, %r673, %r683;
	add.s32 	%r713, %r659, %r712;
	ld.shared.u32 	%r619, [%r713];
	// begin inline asm
	mma.sync.aligned.m16n8k32.row.col.f16.e4m3.e4m3.f16 {%r302, %r303}, {%r494, %r495, %r496, %r497}, {%r588, %r589}, {%r302, %r303};

	// end inline asm
	// begin inline asm
	mma.sync.aligned.m16n8k32.row.col.f16.e4m3.e4m3.f16 {%r312, %r313}, {%r494, %r495, %r496, %r497}, {%r598, %r599}, {%r312, %r313};

	// end inline asm
	// begin inline asm
	mma.sync.aligned.m16n8k32.row.col.f16.e4m3.e4m3.f16 {%r322, %r323}, {%r494, %r495, %r496, %r497}, {%r608, %r609}, {%r322, %r323};

	// end inline asm
	// begin inline asm
	mma.sync.aligned.m16n8k32.row.col.f16.e4m3.e4m3.f16 {%r332, %r333}, {%r494, %r495, %r496, %r497}, {%r618, %r619}, {%r332, %r333};

	// end inline asm
	// begin inline asm
	mma.sync.aligned.m16n8k32.row.col.f16.e4m3.e4m3.f16 {%r342, %r343}, {%r534, %r535, %r536, %r537}, {%r588, %r589}, {%r342, %r343};

	// end inline asm
	// begin inline asm
	mma.sync.aligned.m16n8k32.row.col.f16.e4m3.e4m3.f16 {%r352, %r353}, {%r534, %r535, %r536, %r537}, {%r598, %r599}, {%r352, %r353};

	// end inline asm
	// begin inline asm
	mma.sync.aligned.m16n8k32.row.col.f16.e4m3.e4m3.f16 {%r362, %r363}, {%r534, %r535, %r536, %r537}, {%r608, %r609}, {%r362, %r363};

	// end inline asm
	// begin inline asm
	mma.sync.aligned.m16n8k32.row.col.f16.e4m3.e4m3.f16 {%r372, %r373}, {%r534, %r535, %r536, %r537}, {%r618, %r619}, {%r372, %r373};

	// end inline asm
	// begin inline asm
	mma.sync.aligned.m16n8k32.row.col.f16.e4m3.e4m3.f16 {%r382, %r383}, {%r574, %r575, %r576, %r577}, {%r588, %r589}, {%r382, %r383};

	// end inline asm
	// begin inline asm
	mma.sync.aligned.m16n8k32.row.col.f16.e4m3.e4m3.f16 {%r392, %r393}, {%r574, %r575, %r576, %r577}, {%r598, %r599}, {%r392, %r393};

	// end inline asm
	// begin inline asm
	mma.sync.aligned.m16n8k32.row.col.f16.e4m3.e4m3.f16 {%r402, %r403}, {%r574, %r575, %r576, %r577}, {%r608, %r609}, {%r402, %r403};

	// end inline asm
	// begin inline asm
	mma.sync.aligned.m16n8k32.row.col.f16.e4m3.e4m3.f16 {%r412, %r413}, {%r574, %r575, %r576, %r577}, {%r618, %r619}, {%r412, %r413};

	// end inline asm
	// begin inline asm
	mma.sync.aligned.m16n8k32.row.col.f16.e4m3.e4m3.f16 {%r422, %r423}, {%r614, %r615, %r616, %r617}, {%r588, %r589}, {%r422, %r423};

	// end inline asm
	// begin inline asm
	mma.sync.aligned.m16n8k32.row.col.f16.e4m3.e4m3.f16 {%r432, %r433}, {%r614, %r615, %r616, %r617}, {%r598, %r599}, {%r432, %r433};

	// end inline asm
	// begin inline asm
	mma.sync.aligned.m16n8k32.row.col.f16.e4m3.e4m3.f16 {%r442, %r443}, {%r614, %r615, %r616, %r617}, {%r608, %r609}, {%r442, %r443};

	// end inline asm
	// begin inline asm
	mma.sync.aligned.m16n8k32.row.col.f16.e4m3.e4m3.f16 {%r452, %r453}, {%r614, %r615, %r616, %r617}, {%r618, %r619}, {%r452, %r453};

	// end inline asm
	bar.sync 	0;
	add.s32 	%r770, %r770, 64;
	setp.lt.s32 	%p34, %r770, %r232;
	@%p34 bra 	$L__BB0_2;
$L__BB0_31:
	mov.u32 	%r714, %ctaid.x;
	shl.b32 	%r715, %r714, 7;
	mov.u32 	%r716, %tid.x;
	shr.u32 	%r717, %r716, 1;
	and.b32  	%r718, %r717, 64;
	or.b32  	%r719, %r718, %r715;
	shr.u32 	%r720, %r716, 2;
	and.b32  	%r721, %r720, 7;
	or.b32  	%r78, %r719, %r721;
	mov.u32 	%r722, %ctaid.y;
	shl.b32 	%r723, %r722, 7;
	and.b32  	%r724, %r716, 96;
	or.b32  	%r725, %r723, %r724;
	shl.b32 	%r726, %r716, 1;
	and.b32  	%r727, %r726, 6;
	or.b32  	%r728, %r725, %r727;
	or.b32  	%r80, %r78, 8;
	setp.lt.s32 	%p35, %r78, %r230;
	mul.lo.s32 	%r81, %r78, %r231;
	shl.b32 	%r82, %r231, 3;
	add.s32 	%r83, %r81, %r82;
	add.s32 	%r84, %r728, 1;
	setp.lt.s32 	%p36, %r84, %r231;
	and.pred  	%p37, %p35, %p36;
	@%p37 bra 	$L__BB0_32;
	bra.uni 	$L__BB0_33;
$L__BB0_32:
	add.s32 	%r729, %r728, %r81;
	mul.wide.s32 	%rd44, %r729, 2;
	add.s64 	%rd45, %rd2, %rd44;
	st.global.u32 	[%rd45], %r302;
$L__BB0_33:
	setp.ge.s32 	%p38, %r84, %r231;
	setp.ge.s32 	%p39, %r80, %r230;
	or.pred  	%p40, %p39, %p38;
	@%p40 bra 	$L__BB0_35;
	add.s32 	%r730, %r728, %r83;
	mul.wide.s32 	%rd46, %r730, 2;
	add.s64 	%rd47, %rd2, %rd46;
	st.global.u32 	[%rd47], %r303;
$L__BB0_35:
	setp.ge.s32 	%p41, %r78, %r230;
	add.s32 	%r214, %r728, 9;
	setp.ge.s32 	%p42, %r214, %r231;
	cvt.s64.s32 	%rd48, %r81;
	cvt.u64.u32 	%rd8, %r728;
	add.s64 	%rd49, %rd8, %rd48;
	shl.b64 	%rd50, %rd49, 1;
	add.s64 	%rd9, %rd2, %rd50;
	or.pred  	%p43, %p41, %p42;
	@%p43 bra 	$L__BB0_37;
	st.global.u32 	[%rd9+16], %r312;
$L__BB0_37:
	setp.ge.s32 	%p44, %r214, %r231;
	setp.ge.s32 	%p45, %r80, %r230;
	cvt.s64.s32 	%rd51, %r83;
	add.s64 	%rd52, %rd8, %rd51;
	shl.b64 	%rd53, %rd52, 1;
	add.s64 	%rd10, %rd2, %rd53;
	or.pred  	%p46, %p45, %p44;
	@%p46 bra 	$L__BB0_39;
	st.global.u32 	[%rd10+16], %r313;
$L__BB0_39:
	setp.ge.s32 	%p47, %r78, %r230;
	add.s32 	%r215, %r728, 17;
	setp.ge.s32 	%p48, %r215, %r231;
	or.pred  	%p49, %p47, %p48;
	@%p49 bra 	$L__BB0_41;
	st.global.u32 	[%rd9+32], %r322;
$L__BB0_41:
	setp.ge.s32 	%p50, %r215, %r231;
	setp.ge.s32 	%p51, %r80, %r230;
	or.pred  	%p52, %p51, %p50;
	@%p52 bra 	$L__BB0_43;
	st.global.u32 	[%rd10+32], %r323;
$L__BB0_43:
	setp.ge.s32 	%p53, %r78, %r230;
	add.s32 	%r216, %r728, 25;
	setp.ge.s32 	%p54, %r216, %r231;
	or.pred  	%p55, %p53, %p54;
	@%p55 bra 	$L__BB0_45;
	st.global.u32 	[%rd9+48], %r332;
$L__BB0_45:
	setp.ge.s32 	%p56, %r216, %r231;
	setp.ge.s32 	%p57, %r80, %r230;
	or.pred  	%p58, %p57, %p56;
	@%p58 bra 	$L__BB0_47;
	st.global.u32 	[%rd10+48], %r333;
$L__BB0_47:
	setp.ge.s32 	%p59, %r84, %r231;
	add.s32 	%r217, %r78, 16;
	add.s32 	%r218, %r78, 24;
	setp.ge.s32 	%p60, %r217, %r230;
	shl.b32 	%r219, %r231, 4;
	add.s32 	%r220, %r219, %r81;
	add.s32 	%r221, %r220, %r82;
	or.pred  	%p61, %p60, %p59;
	@%p61 bra 	$L__BB0_49;
	add.s32 	%r731, %r728, %r220;
	mul.wide.s32 	%rd54, %r731, 2;
	add.s64 	%rd55, %rd2, %rd54;
	st.global.u32 	[%rd55], %r342;
$L__BB0_49:
	setp.ge.s32 	%p62, %r218, %r230;
	setp.ge.s32 	%p63, %r84, %r231;
	or.pred  	%p64, %p62, %p63;
	@%p64 bra 	$L__BB0_51;
	add.s32 	%r732, %r728, %r221;
	mul.wide.s32 	%rd56, %r732, 2;
	add.s64 	%rd57, %rd2, %rd56;
	st.global.u32 	[%rd57], %r343;
$L__BB0_51:
	setp.ge.s32 	%p65, %r217, %r230;
	setp.ge.s32 	%p66, %r214, %r231;
	cvt.s64.s32 	%rd58, %r220;
	add.s64 	%rd59, %rd8, %rd58;
	shl.b64 	%rd60, %rd59, 1;
	add.s64 	%rd11, %rd2, %rd60;
	or.pred  	%p67, %p65, %p66;
	@%p67 bra 	$L__BB0_53;
	st.global.u32 	[%rd11+16], %r352;
$L__BB0_53:
	setp.ge.s32 	%p68, %r218, %r230;
	setp.ge.s32 	%p69, %r214, %r231;
	cvt.s64.s32 	%rd61, %r221;
	add.s64 	%rd62, %rd8, %rd61;
	shl.b64 	%rd63, %rd62, 1;
	add.s64 	%rd12, %rd2, %rd63;
	or.pred  	%p70, %p68, %p69;
	@%p70 bra 	$L__BB0_55;
	st.global.u32 	[%rd12+16], %r353;
$L__BB0_55:
	setp.ge.s32 	%p71, %r217, %r230;
	setp.ge.s32 	%p72, %r215, %r231;
	or.pred  	%p73, %p71, %p72;
	@%p73 bra 	$L__BB0_57;
	st.global.u32 	[%rd11+32], %r362;
$L__BB0_57:
	setp.ge.s32 	%p74, %r218, %r230;
	setp.ge.s32 	%p75, %r215, %r231;
	or.pred  	%p76, %p74, %p75;
	@%p76 bra 	$L__BB0_59;
	st.global.u32 	[%rd12+32], %r363;
$L__BB0_59:
	setp.ge.s32 	%p77, %r217, %r230;
	setp.ge.s32 	%p78, %r216, %r231;
	or.pred  	%p79, %p77, %p78;
	@%p79 bra 	$L__BB0_61;
	st.global.u32 	[%rd11+48], %r372;
$L__BB0_61:
	setp.ge.s32 	%p80, %r218, %r230;
	setp.ge.s32 	%p81, %r216, %r231;
	or.pred  	%p82, %p80, %p81;
	@%p82 bra 	$L__BB0_63;
	st.global.u32 	[%rd12+48], %r373;
$L__BB0_63:
	setp.ge.s32 	%p83, %r84, %r231;
	add.s32 	%r222, %r78, 32;
	add.s32 	%r223, %r78, 40;
	setp.ge.s32 	%p84, %r222, %r230;
	shl.b32 	%r733, %r231, 5;
	add.s32 	%r224, %r733, %r81;
	add.s32 	%r225, %r224, %r82;
	or.pred  	%p85, %p84, %p83;
	@%p85 bra 	$L__BB0_65;
	add.s32 	%r734, %r728, %r224;
	mul.wide.s32 	%rd64, %r734, 2;
	add.s64 	%rd65, %rd2, %rd64;
	st.global.u32 	[%rd65], %r382;
$L__BB0_65:
	setp.ge.s32 	%p86, %r223, %r230;
	setp.ge.s32 	%p87, %r84, %r231;
	or.pred  	%p88, %p86, %p87;
	@%p88 bra 	$L__BB0_67;
	add.s32 	%r735, %r728, %r225;
	mul.wide.s32 	%rd66, %r735, 2;
	add.s64 	%rd67, %rd2, %rd66;
	st.global.u32 	[%rd67], %r383;
$L__BB0_67:
	setp.ge.s32 	%p89, %r222, %r230;
	setp.ge.s32 	%p90, %r214, %r231;
	cvt.s64.s32 	%rd68, %r224;
	add.s64 	%rd69, %rd8, %rd68;
	shl.b64 	%rd70, %rd69, 1;
	add.s64 	%rd13, %rd2, %rd70;
	or.pred  	%p91, %p89, %p90;
	@%p91 bra 	$L__BB0_69;
	st.global.u32 	[%rd13+16], %r392;
$L__BB0_69:
	setp.ge.s32 	%p92, %r223, %r230;
	setp.ge.s32 	%p93, %r214, %r231;
	cvt.s64.s32 	%rd71, %r225;
	add.s64 	%rd72, %rd8, %rd71;
	shl.b64 	%rd73, %rd72, 1;
	add.s64 	%rd14, %rd2, %rd73;
	or.pred  	%p94, %p92, %p93;
	@%p94 bra 	$L__BB0_71;
	st.global.u32 	[%rd14+16], %r393;
$L__BB0_71:
	setp.ge.s32 	%p95, %r222, %r230;
	setp.ge.s32 	%p96, %r215, %r231;
	or.pred  	%p97, %p95, %p96;
	@%p97 bra 	$L__BB0_73;
	st.global.u32 	[%rd13+32], %r402;
$L__BB0_73:
	setp.ge.s32 	%p98, %r223, %r230;
	setp.ge.s32 	%p99, %r215, %r231;
	or.pred  	%p100, %p98, %p99;
	@%p100 bra 	$L__BB0_75;
	st.global.u32 	[%rd14+32], %r403;
$L__BB0_75:
	setp.ge.s32 	%p101, %r222, %r230;
	setp.ge.s32 	%p102, %r216, %r231;
	or.pred  	%p103, %p101, %p102;
	@%p103 bra 	$L__BB0_77;
	st.global.u32 	[%rd13+48], %r412;
$L__BB0_77:
	setp.ge.s32 	%p104, %r223, %r230;
	setp.ge.s32 	%p105, %r216, %r231;
	or.pred  	%p106, %p104, %p105;
	@%p106 bra 	$L__BB0_79;
	st.global.u32 	[%rd14+48], %r413;
$L__BB0_79:
	setp.ge.s32 	%p107, %r84, %r231;
	add.s32 	%r226, %r78, 48;
	add.s32 	%r227, %r78, 56;
	setp.ge.s32 	%p108, %r226, %r230;
	add.s32 	%r228, %r219, %r224;
	add.s32 	%r229, %r228, %r82;
	or.pred  	%p109, %p108, %p107;
	@%p109 bra 	$L__BB0_81;
	add.s32 	%r736, %r728, %r228;
	mul.wide.s32 	%rd74, %r736, 2;
	add.s64 	%rd75, %rd2, %rd74;
	st.global.u32 	[%rd75], %r422;
$L__BB0_81:
	setp.ge.s32 	%p110, %r227, %r230;
	setp.ge.s32 	%p111, %r84, %r231;
	or.pred  	%p112, %p110, %p111;
	@%p112 bra 	$L__BB0_83;
	add.s32 	%r737, %r728, %r229;
	mul.wide.s32 	%rd76, %r737, 2;
	add.s64 	%rd77, %rd2, %rd76;
	st.global.u32 	[%rd77], %r423;
$L__BB0_83:
	setp.ge.s32 	%p113, %r226, %r230;
	setp.ge.s32 	%p114, %r214, %r231;
	cvt.s64.s32 	%rd78, %r228;
	add.s64 	%rd79, %rd8, %rd78;
	shl.b64 	%rd80, %rd79, 1;
	add.s64 	%rd15, %rd2, %rd80;
	or.pred  	%p115, %p113, %p114;
	@%p115 bra 	$L__BB0_85;
	st.global.u32 	[%rd15+16], %r432;
$L__BB0_85:
	setp.ge.s32 	%p116, %r227, %r230;
	setp.ge.s32 	%p117, %r214, %r231;
	cvt.s64.s32 	%rd81, %r229;
	add.s64 	%rd82, %rd8, %rd81;
	shl.b64 	%rd83, %rd82, 1;
	add.s64 	%rd16, %rd2, %rd83;
	or.pred  	%p118, %p116, %p117;
	@%p118 bra 	$L__BB0_87;
	st.global.u32 	[%rd16+16], %r433;
$L__BB0_87:
	setp.ge.s32 	%p119, %r226, %r230;
	setp.ge.s32 	%p120, %r215, %r231;
	or.pred  	%p121, %p119, %p120;
	@%p121 bra 	$L__BB0_89;
	st.global.u32 	[%rd15+32], %r442;
$L__BB0_89:
	setp.ge.s32 	%p122, %r227, %r230;
	setp.ge.s32 	%p123, %r215, %r231;
	or.pred  	%p124, %p122, %p123;
	@%p124 bra 	$L__BB0_91;
	st.global.u32 	[%rd16+32], %r443;
$L__BB0_91:
	setp.ge.s32 	%p125, %r226, %r230;
	setp.ge.s32 	%p126, %r216, %r231;
	or.pred  	%p127, %p125, %p126;
	@%p127 bra 	$L__BB0_93;
	st.global.u32 	[%rd15+48], %r452;
$L__BB0_93:
	setp.ge.s32 	%p128, %r227, %r230;
	setp.ge.s32 	%p129, %r216, %r231;
	or.pred  	%p130, %p128, %p129;
	@%p130 bra 	$L__BB0_95;
	st.global.u32 	[%rd16+48], %r453;
$L__BB0_95:
	ret;

}


// ===== COMPILED SASS (sm_100) =====

	.target	sm_100

	.elftype	@"ET_EXEC"


//--------------------- .note.nv.tkinfo           --------------------------
	.section	.note.nv.tkinfo,"",@"SHT_NOTE"
	.sectionflags	@"SHF_NOTE_NV_TKINFO"
	.tkinfo
        /*0018*/ 	.word	0x00000002
        /*0030*/ 	.string	""
        /*0030*/ 	.string	"ptxas"
        /*0030*/ 	.string	"Cuda compilation tools, release 13.0, V13.0.88"
        /*0030*/ 	.string	"Build cuda_13.0.r13.0/compiler.36424714_0"
        /*0030*/ 	.string	"-arch sm_100 -m 64 "



//--------------------- .note.nv.cuinfo           --------------------------
	.section	.note.nv.cuinfo,"",@"SHT_NOTE"
	.sectionflags	@"SHF_NOTE_NV_CUINFO"
        /*0018*/ 	.short	0x0002
        /*001a*/ 	.short	0x0064
        /*001c*/ 	.short	0x0082
	.zero		2


//--------------------- .nv.info                  --------------------------
	.section	.nv.info,"",@"SHT_CUDA_INFO"
	.align	4


	//----- nvinfo : EIATTR_REGCOUNT
	.align		4
        /*0000*/ 	.byte	0x04, 0x2f
        /*0002*/ 	.short	(.L_1 - .L_0)
	.align		4
.L_0:
        /*0004*/ 	.word	index@(_Z18fp8_gemm_v8_kernelPKhS0_Ptiii)
        /*0008*/ 	.word	0x0000006b


	//----- nvinfo : EIATTR_FRAME_SIZE
	.align		4
.L_1:
        /*000c*/ 	.byte	0x04, 0x11
        /*000e*/ 	.short	(.L_3 - .L_2)
	.align		4
.L_2:
        /*0010*/ 	.word	index@(_Z18fp8_gemm_v8_kernelPKhS0_Ptiii)
        /*0014*/ 	.word	0x00000020


	//----- nvinfo : EIATTR_MIN_STACK_SIZE
	.align		4
.L_3:
        /*0018*/ 	.byte	0x04, 0x12
        /*001a*/ 	.short	(.L_5 - .L_4)
	.align		4
.L_4:
        /*001c*/ 	.word	index@(_Z18fp8_gemm_v8_kernelPKhS0_Ptiii)
        /*0020*/ 	.word	0x00000020
.L_5:


//--------------------- .nv.compat                --------------------------
	.section	.nv.compat,"",@"SHT_CUDA_COMPAT_INFO"
	.align	4
        /*0000*/ 	.byte	0x02, 0x09, 0x00, 0x00, 0x02, 0x02, 0x02, 0x00, 0x02, 0x05, 0x05, 0x00, 0x03, 0x07, 0x01, 0x01
        /*0010*/ 	.byte	0x02, 0x03, 0x00, 0x00, 0x02, 0x06, 0x01, 0x00, 0x04, 0x0b, 0x08, 0x00, 0x09, 0x00, 0x00, 0x00
        /*0020*/ 	.byte	0x00, 0x00, 0x00, 0x00


//--------------------- .nv.info._Z18fp8_gemm_v8_kernelPKhS0_Ptiii --------------------------
	.section	.nv.info._Z18fp8_gemm_v8_kernelPKhS0_Ptiii,"",@"SHT_CUDA_INFO"
	.sectionflags	@""
	.align	4


	//----- nvinfo : EIATTR_CUDA_API_VERSION
	.align		4
        /*0000*/ 	.byte	0x04, 0x37
        /*0002*/ 	.short	(.L_7 - .L_6)
.L_6:
        /*0004*/ 	.word	0x00000082


	//----- nvinfo : EIATTR_KPARAM_INFO
	.align		4
.L_7:
        /*0008*/ 	.byte	0x04, 0x17
        /*000a*/ 	.short	(.L_9 - .L_8)
.L_8:
        /*000c*/ 	.word	0x00000000
        /*0010*/ 	.short	0x0005
        /*0012*/ 	.short	0x0020
        /*0014*/ 	.byte	0x00, 0xf0, 0x11, 0x00


	//----- nvinfo : EIATTR_KPARAM_INFO
	.align		4
.L_9:
        /*0018*/ 	.byte	0x04, 0x17
        /*001a*/ 	.short	(.L_11 - .L_10)
.L_10:
        /*001c*/ 	.word	0x00000000
        /*0020*/ 	.short	0x0004
        /*0022*/ 	.short	0x001c
        /*0024*/ 	.byte	0x00, 0xf0, 0x11, 0x00


	//----- nvinfo : EIATTR_KPARAM_INFO
	.align		4
.L_11:
        /*0028*/ 	.byte	0x04, 0x17
        /*002a*/ 	.short	(.L_13 - .L_12)
.L_12:
        /*002c*/ 	.word	0x00000000
        /*0030*/ 	.short	0x0003
        /*0032*/ 	.short	0x0018
        /*0034*/ 	.byte	0x00, 0xf0, 0x11, 0x00


	//----- nvinfo : EIATTR_KPARAM_INFO
	.align		4
.L_13:
        /*0038*/ 	.byte	0x04, 0x17
        /*003a*/ 	.short	(.L_15 - .L_14)
.L_14:
        /*003c*/ 	.word	0x00000000
        /*0040*/ 	.short	0x0002
        /*0042*/ 	.short	0x0010
        /*0044*/ 	.byte	0x00, 0xf5, 0x21, 0x00


	//----- nvinfo : EIATTR_KPARAM_INFO
	.align		4
.L_15:
        /*0048*/ 	.byte	0x04, 0x17
        /*004a*/ 	.short	(.L_17 - .L_16)
.L_16:
        /*004c*/ 	.word	0x00000000
        /*0050*/ 	.short	0x0001
        /*0052*/ 	.short	0x0008
        /*0054*/ 	.byte	0x00, 0xf5, 0x21, 0x00


	//----- nvinfo : EIATTR_KPARAM_INFO
	.align		4
.L_17:
        /*0058*/ 	.byte	0x04, 0x17
        /*005a*/ 	.short	(.L_19 - .L_18)
.L_18:
        /*005c*/ 	.word	0x00000000
        /*0060*/ 	.short	0x0000
        /*0062*/ 	.short	0x0000
        /*0064*/ 	.byte	0x00, 0xf5, 0x21, 0x00


	//----- nvinfo : EIATTR_SPARSE_MMA_MASK
	.align		4
.L_19:
        /*0068*/ 	.byte	0x03, 0x50
        /*006a*/ 	.short	0x0000


	//----- nvinfo : EIATTR_MAXREG_COUNT
	.align		4
        /*006c*/ 	.byte	0x03, 0x1b
        /*006e*/ 	.short	0x00ff


	//----- nvinfo : EIATTR_NUM_BARRIERS
	.align		4
        /*0070*/ 	.byte	0x02, 0x4c
        /*0072*/ 	.byte	0x01
	.zero		1


	//----- nvinfo : EIATTR_MERCURY_ISA_VERSION
	.align		4
        /*0074*/ 	.byte	0x03, 0x5f
        /*0076*/ 	.short	0x0101


	//----- nvinfo : EIATTR_VRC_CTA_INIT_COUNT
	.align		4
        /*0078*/ 	.byte	0x02, 0x4a
	.zero		1
	.zero		1


	//----- nvinfo : EIATTR_EXIT_INSTR_OFFSETS
	.align		4
        /*007c*/ 	.byte	0x04, 0x1c
        /*007e*/ 	.short	(.L_21 - .L_20)


	//   ....[0]....
.L_20:
        /*0080*/ 	.word	0x00002be0


	//   ....[1]....
        /*0084*/ 	.word	0x00002c00


	//----- nvinfo : EIATTR_MAX_THREADS
	.align		4
.L_21:
        /*0088*/ 	.byte	0x04, 0x05
        /*008a*/ 	.short	(.L_23 - .L_22)
.L_22:
        /*008c*/ 	.word	0x00000100
        /*0090*/ 	.word	0x00000001
        /*0094*/ 	.word	0x00000001


	//----- nvinfo : EIATTR_CRS_STACK_SIZE
	.align		4
.L_23:
        /*0098*/ 	.byte	0x04, 0x1e
        /*009a*/ 	.short	(.L_25 - .L_24)
.L_24:
        /*009c*/ 	.word	0x00000000


	//----- nvinfo : EIATTR_CBANK_PARAM_SIZE
	.align		4
.L_25:
        /*00a0*/ 	.byte	0x03, 0x19
        /*00a2*/ 	.short	0x0024


	//----- nvinfo : EIATTR_PARAM_CBANK
	.align		4
        /*00a4*/ 	.byte	0x04, 0x0a
        /*00a6*/ 	.short	(.L_27 - .L_26)
	.align		4
.L_26:
        /*00a8*/ 	.word	index@(.nv.constant0._Z18fp8_gemm_v8_kernelPKhS0_Ptiii)
        /*00ac*/ 	.short	0x0380
        /*00ae*/ 	.short	0x0024


	//----- nvinfo : EIATTR_SW_WAR
	.align		4
.L_27:
        /*00b0*/ 	.byte	0x04, 0x36
        /*00b2*/ 	.short	(.L_29 - .L_28)
.L_28:
        /*00b4*/ 	.word	0x00000008
.L_29:


//--------------------- .nv.callgraph             --------------------------
	.section	.nv.callgraph,"",@"SHT_CUDA_CALLGRAPH"
	.align	4
	.sectionentsize	8
	.align		4
        /*0000*/ 	.word	0x00000000
	.align		4
        /*0004*/ 	.word	0xffffffff
	.align		4
        /*0008*/ 	.word	0x00000000
	.align		4
        /*000c*/ 	.word	0xfffffffe
	.align		4
        /*0010*/ 	.word	0x00000000
	.align		4
        /*0014*/ 	.word	0xfffffffd
	.align		4
        /*0018*/ 	.word	0x00000000
	.align		4
        /*001c*/ 	.word	0xfffffffc


//--------------------- .text._Z18fp8_gemm_v8_kernelPKhS0_Ptiii --------------------------
	.section	.text._Z18fp8_gemm_v8_kernelPKhS0_Ptiii,"ax",@progbits
	.align	128
        .global         _Z18fp8_gemm_v8_kernelPKhS0_Ptiii
        .type           _Z18fp8_gemm_v8_kernelPKhS0_Ptiii,@function
        .size           _Z18fp8_gemm_v8_kernelPKhS0_Ptiii,(.L_x_22 - _Z18fp8_gemm_v8_kernelPKhS0_Ptiii)
        .other          _Z18fp8_gemm_v8_kernelPKhS0_Ptiii,@"STO_CUDA_ENTRY STV_DEFAULT"
_Z18fp8_gemm_v8_kernelPKhS0_Ptiii:
.text._Z18fp8_gemm_v8_kernelPKhS0_Ptiii:
[----:B------:R-:W0:Y:S01]  /*0000*/  LDC R1, c[0x0][0x37c] ;  /* 0x0000df00ff017b82 */ /* 0x000e220000000800 */
[----:B------:R-:W1:Y:S01]  /*0010*/  S2R R0, SR_TID.X ;  /* 0x0000000000007919 */ /* 0x000e620000002100 */
[----:B------:R-:W2:Y:S01]  /*0020*/  LDCU UR4, c[0x0][0x3a0] ;  /* 0x00007400ff0477ac */ /* 0x000ea20008000800 */
[----:B0-----:R-:W-:Y:S01]  /*0030*/  VIADD R1, R1, 0xffffffe0 ;  /* 0xffffffe001017836 */ /* 0x001fe20000000000 */
[----:B------:R-:W-:Y:S02]  /*0040*/  CS2R R60, SRZ ;  /* 0x00000000003c7805 */ /* 0x000fe4000001ff00 */
[----:B------:R-:W-:Y:S01]  /*0050*/  CS2R R62, SRZ ;  /* 0x00000000003e7805 */ /* 0x000fe2000001ff00 */
[----:B------:R-:W-:Y:S01]  /*0060*/  IMAD.MOV.U32 R94, RZ, RZ, RZ ;  /* 0x000000ffff5e7224 */ /* 0x000fe200078e00ff */
[----:B------:R-:W-:Y:S01]  /*0070*/  CS2R R14, SRZ ;  /* 0x00000000000e7805 */ /* 0x000fe2000001ff00 */
[----:B------:R-:W-:Y:S01]  /*0080*/  IMAD.MOV.U32 R99, RZ, RZ, RZ ;  /* 0x000000ffff637224 */ /* 0x000fe200078e00ff */
[----:B------:R-:W-:Y:S01]  /*0090*/  CS2R R10, SRZ ;  /* 0x00000000000a7805 */ /* 0x000fe2000001ff00 */
[----:B------:R-:W-:Y:S01]  /*00a0*/  IMAD.MOV.U32 R93, RZ, RZ, RZ ;  /* 0x000000ffff5d7224 */ /* 0x000fe200078e00ff */
[----:B------:R-:W-:Y:S01]  /*00b0*/  CS2R R16, SRZ ;  /* 0x0000000000107805 */ /* 0x000fe2000001ff00 */
[----:B------:R-:W-:Y:S01]  /*00c0*/  IMAD.MOV.U32 R64, RZ, RZ, RZ ;  /* 0x000000ffff407224 */ /* 0x000fe200078e00ff */
[----:B------:R-:W-:-:S02]  /*00d0*/  CS2R R56, SRZ ;  /* 0x0000000000387805 */ /* 0x000fc4000001ff00 */
[----:B------:R-:W-:Y:S02]  /*00e0*/  CS2R R58, SRZ ;  /* 0x00000000003a7805 */ /* 0x000fe4000001ff00 */
[----:B------:R-:W-:Y:S02]  /*00f0*/  CS2R R76, SRZ ;  /* 0x00000000004c7805 */ /* 0x000fe4000001ff00 */
[----:B------:R-:W-:Y:S02]  /*0100*/  CS2R R80, SRZ ;  /* 0x0000000000507805 */ /* 0x000fe4000001ff00 */
[----:B------:R-:W-:Y:S01]  /*0110*/  CS2R R84, SRZ ;  /* 0x0000000000547805 */ /* 0x000fe2000001ff00 */
[----:B------:R-:W-:Y:S01]  /*0120*/  IMAD.MOV.U32 R89, RZ, RZ, RZ ;  /* 0x000000ffff597224 */ /* 0x000fe200078e00ff */
[----:B------:R-:W-:Y:S01]  /*0130*/  CS2R R82, SRZ ;  /* 0x0000000000527805 */ /* 0x000fe2000001ff00 */
[----:B--2---:R-:W-:Y:S01]  /*0140*/  UISETP.GE.AND UP0, UPT, UR4, 0x1, UPT ;  /* 0x000000010400788c */ /* 0x004fe2000bf06270 */
[----:B------:R-:W-:Y:S01]  /*0150*/  IMAD.MOV.U32 R96, RZ, RZ, RZ ;  /* 0x000000ffff607224 */ /* 0x000fe200078e00ff */
[----:B------:R-:W-:Y:S01]  /*0160*/  CS2R R12, SRZ ;  /* 0x00000000000c7805 */ /* 0x000fe2000001ff00 */
[----:B------:R-:W-:Y:S01]  /*0170*/  IMAD.MOV.U32 R18, RZ, RZ, RZ ;  /* 0x000000ffff127224 */ /* 0x000fe200078e00ff */
[----:B------:R-:W0:Y:S01]  /*0180*/  LDCU.64 UR10, c[0x0][0x358] ;  /* 0x00006b00ff0a77ac */ /* 0x000e220008000a00 */
[----:B------:R-:W-:Y:S01]  /*0190*/  IMAD.MOV.U32 R9, RZ, RZ, RZ ;  /* 0x000000ffff097224 */ /* 0x000fe200078e00ff */
[----:B-1----:R-:W-:-:S03]  /*01a0*/  SHF.R.U32.HI R92, RZ, 0x2, R0 ;  /* 0x00000002ff5c7819 */ /* 0x002fc60000011600 */
[----:B------:R-:W-:Y:S05]  /*01b0*/  BRA.U !UP0, `(.L_x_0) ;  /* 0x0000002108147547 */ /* 0x000fea000b800000 */
[----:B------:R-:W1:Y:S01]  /*01c0*/  S2R R5, SR_CTAID.X ;  /* 0x0000000000057919 */ /* 0x000e620000002500 */
[----:B------:R-:W2:Y:S01]  /*01d0*/  S2UR UR6, SR_CTAID.Y ;  /* 0x00000000000679c3 */ /* 0x000ea20000002600 */
[----:B------:R-:W-:Y:S01]  /*01e0*/  IMAD.SHL.U32 R3, R0, 0x10, RZ ;  /* 0x0000001000037824 */ /* 0x000fe200078e00ff */
[----:B------:R-:W-:Y:S01]  /*01f0*/  UMOV UR4, 0x400 ;  /* 0x0000040000047882 */ /* 0x000fe20000000000 */
[----:B------:R-:W-:Y:S01]  /*0200*/  IMAD.SHL.U32 R0, R92, 0x10, RZ ;  /* 0x000000105c007824 */ /* 0x000fe200078e00ff */
[----:B------:R-:W-:Y:S01]  /*0210*/  UIADD3 UR7, UPT, UPT, UR4, 0x4000, URZ ;  /* 0x0000400004077890 */ /* 0x000fe2000fffe0ff */
[----:B------:R-:W-:Y:S01]  /*0220*/  IMAD.MOV.U32 R60, RZ, RZ, RZ ;  /* 0x000000ffff3c7224 */ /* 0x000fe200078e00ff */
[----:B------:R-:W-:Y:S02]  /*0230*/  LOP3.LUT R3, R3, 0x30, RZ, 0xc0, !PT ;  /* 0x0000003003037812 */ /* 0x000fe400078ec0ff */
[----:B------:R-:W3:Y:S02]  /*0240*/  S2UR UR8, SR_CgaCtaId ;  /* 0x00000000000879c3 */ /* 0x000ee40000008800 */
[----:B------:R-:W-:-:S05]  /*0250*/  LOP3.LUT R7, R3, 0x70, R0, 0x78, !PT ;  /* 0x0000007003077812 */ /* 0x000fca00078e7800 */
[----:B------:R-:W-:Y:S01]  /*0260*/  IMAD R6, R92, 0x80, R7 ;  /* 0x000000805c067824 */ /* 0x000fe200078e0207 */
[----:B--2---:R-:W-:Y:S01]  /*0270*/  USHF.L.U32 UR6, UR6, 0x7, URZ ;  /* 0x0000000706067899 */ /* 0x004fe200080006ff */
[----:B-1----:R-:W-:-:S05]  /*0280*/  IMAD R4, R5, 0x80, R92 ;  /* 0x0000008005047824 */ /* 0x002fca00078e025c */
[----:B------:R-:W-:Y:S01]  /*0290*/  LOP3.LUT R5, R92, UR6, RZ, 0xfc, !PT ;  /* 0x000000065c057c12 */ /* 0x000fe2000f8efcff */
[----:B---3--:R-:W-:Y:S01]  /*02a0*/  ULEA UR5, UR8, UR4, 0x18 ;  /* 0x0000000408057291 */ /* 0x008fe2000f8ec0ff */
[----:B------:R-:W-:Y:S02]  /*02b0*/  VIADD R7, R4, 0x40 ;  /* 0x0000004004077836 */ /* 0x000fe40000000000 */
[----:B------:R-:W-:Y:S01]  /*02c0*/  LOP3.LUT R2, R5, 0x40, RZ, 0xfc, !PT ;  /* 0x0000004005027812 */ /* 0x000fe200078efcff */
[----:B------:R-:W-:Y:S01]  /*02d0*/  ULEA UR7, UR8, UR7, 0x18 ;  /* 0x0000000708077291 */ /* 0x000fe2000f8ec0ff */
[----:B------:R-:W-:-:S11]  /*02e0*/  UMOV UR4, URZ ;  /* 0x000000ff00047c82 */ /* 0x000fd60008000000 */
.L_x_20:
[----:B------:R-:W1:Y:S01]  /*02f0*/  LDCU UR6, c[0x0][0x398] ;  /* 0x00007300ff0677ac */ /* 0x000e620008000800 */
[----:B------:R-:W-:Y:S01]  /*0300*/  VIADD R29, R3, UR4 ;  /* 0x00000004031d7c36 */ /* 0x000fe20008000000 */
[----:B------:R-:W-:Y:S01]  /*0310*/  BSSY.RECONVERGENT B0, `(.L_x_1) ;  /* 0x0000029000007945 */ /* 0x000fe20003800200 */
[----:B------:R-:W2:Y:S02]  /*0320*/  LDCU UR12, c[0x0][0x3a0] ;  /* 0x00007400ff0c77ac */ /* 0x000ea40008000800 */
[----:B------:R-:W-:Y:S01]  /*0330*/  VIADD R28, R29, 0x10 ;  /* 0x000000101d1c7836 */ /* 0x000fe20000000000 */
[----:B------:R-:W3:Y:S01]  /*0340*/  LDCU.64 UR8, c[0x0][0x380] ;  /* 0x00007000ff0877ac */ /* 0x000ee20008000a00 */
[----:B-1----:R-:W-:-:S03]  /*0350*/  ISETP.LT.AND P1, PT, R4, UR6, PT ;  /* 0x0000000604007c0c */ /* 0x002fc6000bf21270 */
[----:B--2---:R-:W-:-:S13]  /*0360*/  ISETP.GT.AND P0, PT, R28, UR12, PT ;  /* 0x0000000c1c007c0c */ /* 0x004fda000bf04270 */
[----:B---3--:R-:W-:Y:S05]  /*0370*/  @!P0 BRA P1, `(.L_x_2) ;  /* 0x0000000000748947 */ /* 0x008fea0000800000 */
[----:B------:R-:W-:Y:S02]  /*0380*/  ISETP.GE.AND P0, PT, R4, UR6, PT ;  /* 0x0000000604007c0c */ /* 0x000fe4000bf06270 */
[----:B------:R-:W-:Y:S02]  /*0390*/  CS2R R22, SRZ ;  /* 0x0000000000167805 */ /* 0x000fe4000001ff00 */
[----:B------:R-:W-:-:S09]  /*03a0*/  CS2R R20, SRZ ;  /* 0x0000000000147805 */ /* 0x000fd2000001ff00 */
[----:B------:R-:W-:Y:S05]  /*03b0*/  @P0 BRA `(.L_x_3) ;  /* 0x0000000000780947 */ /* 0x000fea0003800000 */
[----:B------:R1:W-:Y:S01]  /*03c0*/  STL.128 [R1], RZ ;  /* 0x000000ff01007387 */ /* 0x0003e20000100c00 */
[----:B------:R-:W-:Y:S02]  /*03d0*/  ISETP.GE.AND P0, PT, R29, UR12, PT ;  /* 0x0000000c1d007c0c */ /* 0x000fe4000bf06270 */
[----:B------:R-:W-:Y:S02]  /*03e0*/  CS2R R20, SRZ ;  /* 0x0000000000147805 */ /* 0x000fe4000001ff00 */
[----:B------:R-:W-:-:S09]  /*03f0*/  CS2R R22, SRZ ;  /* 0x0000000000167805 */ /* 0x000fd2000001ff00 */
[----:B-1----:R-:W-:Y:S05]  /*0400*/  @P0 BRA `(.L_x_3) ;  /* 0x0000000000640947 */ /* 0x002fea0003800000 */
[----:B------:R-:W-:Y:S01]  /*0410*/  BSSY.RECONVERGENT B1, `(.L_x_4) ;  /* 0x0000011000017945 */ /* 0x000fe20003800200 */
[----:B------:R-:W-:Y:S02]  /*0420*/  IMAD R8, R4, UR12, R29 ;  /* 0x0000000c04087c24 */ /* 0x000fe4000f8e021d */
[----:B------:R-:W-:Y:S02]  /*0430*/  IMAD.MOV.U32 R19, RZ, RZ, 0x1 ;  /* 0x00000001ff137424 */ /* 0x000fe400078e00ff */
[----:B------:R-:W-:Y:S02]  /*0440*/  IMAD.MOV.U32 R0, RZ, RZ, R1 ;  /* 0x000000ffff007224 */ /* 0x000fe400078e0001 */
[----:B------:R-:W-:-:S07]  /*0450*/  IMAD.MOV.U32 R22, RZ, RZ, R29 ;  /* 0x000000ffff167224 */ /* 0x000fce00078e001d */
.L_x_5:
[----:B------:R-:W-:-:S04]  /*0460*/  IADD3 R20, P0, PT, R8, UR8, RZ ;  /* 0x0000000808147c10 */ /* 0x000fc8000ff1e0ff */
[----:B------:R-:W-:-:S06]  /*0470*/  LEA.HI.X.SX32 R21, R8, UR9, 0x1, P0 ;  /* 0x0000000908157c11 */ /* 0x000fcc00080f0eff */
[----:B0-----:R-:W2:Y:S01]  /*0480*/  LDG.E.U8 R21, desc[UR10][R20.64] ;  /* 0x0000000a14157981 */ /* 0x001ea2000c1e1100 */
[C---:B------:R-:W-:Y:S02]  /*0490*/  VIADD R23, R19.reuse, 0xffffffff ;  /* 0xffffffff13177836 */ /* 0x040fe40000000000 */
[----:B------:R-:W-:Y:S02]  /*04a0*/  VIADD R22, R22, 0x1 ;  /* 0x0000000116167836 */ /* 0x000fe40000000000 */
[----:B------:R-:W-:Y:S01]  /*04b0*/  VIADD R19, R19, 0x1 ;  /* 0x0000000113137836 */ /* 0x000fe20000000000 */
[----:B------:R-:W-:Y:S01]  /*04c0*/  ISETP.GE.U32.AND P0, PT, R23, 0xf, PT ;  /* 0x0000000f1700780c */ /* 0x000fe20003f06070 */
[----:B------:R-:W-:Y:S01]  /*04d0*/  VIADD R8, R8, 0x1 ;  /* 0x0000000108087836 */ /* 0x000fe20000000000 */
[----:B------:R-:W-:Y:S01]  /*04e0*/  ISETP.LT.AND P1, PT, R22, UR12, PT ;  /* 0x0000000c16007c0c */ /* 0x000fe2000bf21270 */
[----:B--2---:R0:W-:Y:S02]  /*04f0*/  STL.U8 [R0], R21 ;  /* 0x0000001500007387 */ /* 0x0041e40000100000 */
[----:B0-----:R-:W-:-:S10]  /*0500*/  VIADD R0, R0, 0x1 ;  /* 0x0000000100007836 */ /* 0x001fd40000000000 */
[----:B------:R-:W-:Y:S05]  /*0510*/  @!P0 BRA P1, `(.L_x_5) ;  /* 0xfffffffc00d08947 */ /* 0x000fea000083ffff */
[----:B------:R-:W-:Y:S05]  /*0520*/  BSYNC.RECONVERGENT B1 ;  /* 0x0000000000017941 */ /* 0x000fea0003800200 */
.L_x_4:
[----:B------:R1:W5:Y:S01]  /*0530*/  LDL.128 R20, [R1] ;  /* 0x0000000001147983 */ /* 0x0003620000100c00 */
[----:B------:R-:W-:Y:S05]  /*0540*/  BRA `(.L_x_3) ;  /* 0x0000000000147947 */ /* 0x000fea0003800000 */
.L_x_2:
[----:B------:R-:W1:Y:S01]  /*0550*/  LDCU.64 UR14, c[0x0][0x380] ;  /* 0x00007000ff0e77ac */ /* 0x000e620008000a00 */
[----:B------:R-:W-:-:S05]  /*0560*/  IMAD R0, R4, UR12, R29 ;  /* 0x0000000c04007c24 */ /* 0x000fca000f8e021d */
[----:B-1----:R-:W-:-:S04]  /*0570*/  IADD3 R20, P0, PT, R0, UR14, RZ ;  /* 0x0000000e00147c10 */ /* 0x002fc8000ff1e0ff */
[----:B------:R-:W-:-:S06]  /*0580*/  LEA.HI.X.SX32 R21, R0, UR15, 0x1, P0 ;  /* 0x0000000f00157c11 */ /* 0x000fcc00080f0eff */
[----:B0-----:R-:W5:Y:S03]  /*0590*/  LDG.E.128.CONSTANT R20, desc[UR10][R20.64] ;  /* 0x0000000a14147981 */ /* 0x001f66000c1e9d00 */
.L_x_3:
[----:B0-----:R-:W-:Y:S05]  /*05a0*/  BSYNC.RECONVERGENT B0 ;  /* 0x0000000000007941 */ /* 0x001fea0003800200 */
.L_x_1:
[----:B-----5:R0:W-:Y:S01]  /*05b0*/  STS.128 [R6+UR5], R20 ;  /* 0x0000001406007988 */ /* 0x0201e20008000c05 */
[----:B------:R-:W-:Y:S01]  /*05c0*/  ISETP.GT.AND P0, PT, R28, UR12, PT ;  /* 0x0000000c1c007c0c */ /* 0x000fe2000bf04270 */
[----:B------:R-:W2:Y:S01]  /*05d0*/  LDCU.64 UR8, c[0x0][0x380] ;  /* 0x00007000ff0877ac */ /* 0x000ea20008000a00 */
[----:B------:R-:W-:Y:S01]  /*05e0*/  ISETP.LT.AND P1, PT, R7, UR6, PT ;  /* 0x0000000607007c0c */ /* 0x000fe2000bf21270 */
[----:B------:R-:W-:-:S12]  /*05f0*/  BSSY.RECONVERGENT B0, `(.L_x_6) ;  /* 0x0000022000007945 */ /* 0x000fd80003800200 */
[----:B0-----:R-:W-:Y:S05]  /*0600*/  @!P0 BRA P1, `(.L_x_7) ;  /* 0x00000000006c8947 */ /* 0x001fea0000800000 */
        /* <DEDUP_REMOVED lines=8> */
[----:B0-----:R-:W-:Y:S05]  /*0690*/  @P0 BRA `(.L_x_8) ;  /* 0x00000000005c0947 */ /* 0x001fea0003800000 */
[----:B------:R-:W-:Y:S01]  /*06a0*/  BSSY.RECONVERGENT B1, `(.L_x_9) ;  /* 0x000000f000017945 */ /* 0x000fe20003800200 */
[----:B------:R-:W-:Y:S02]  /*06b0*/  IMAD.MOV.U32 R0, RZ, RZ, RZ ;  /* 0x000000ffff007224 */ /* 0x000fe400078e00ff */
[----:B------:R-:W-:-:S07]  /*06c0*/  IMAD R25, R7, UR12, R29 ;  /* 0x0000000c07197c24 */ /* 0x000fce000f8e021d */
.L_x_10:
[----:B------:R-:W-:-:S05]  /*06d0*/  IMAD.IADD R8, R25, 0x1, R0 ;  /* 0x0000000119087824 */ /* 0x000fca00078e0200 */
[----:B0-2---:R-:W-:-:S04]  /*06e0*/  IADD3 R20, P0, PT, R8, UR8, RZ ;  /* 0x0000000808147c10 */ /* 0x005fc8000ff1e0ff */
[----:B------:R-:W-:-:S05]  /*06f0*/  LEA.HI.X.SX32 R21, R8, UR9, 0x1, P0 ;  /* 0x0000000908157c11 */ /* 0x000fca00080f0eff */
[----:B------:R-:W2:Y:S01]  /*0700*/  LDG.E.U8 R20, desc[UR10][R20.64] ;  /* 0x0000000a14147981 */ /* 0x000ea2000c1e1100 */
[----:B------:R-:W-:Y:S01]  /*0710*/  IMAD.IADD R23, R1, 0x1, R0 ;  /* 0x0000000101177824 */ /* 0x000fe200078e0200 */
[C---:B------:R-:W-:Y:S01]  /*0720*/  ISETP.LT.U32.AND P1, PT, R0.reuse, 0xf, PT ;  /* 0x0000000f0000780c */ /* 0x040fe20003f21070 */
[----:B------:R-:W-:-:S04]  /*0730*/  VIADD R8, R0, 0x1 ;  /* 0x0000000100087836 */ /* 0x000fc80000000000 */
[--C-:B------:R-:W-:Y:S02]  /*0740*/  IMAD.IADD R19, R29, 0x1, R8.reuse ;  /* 0x000000011d137824 */ /* 0x100fe400078e0208 */
[----:B------:R-:W-:-:S03]  /*0750*/  IMAD.MOV.U32 R0, RZ, RZ, R8 ;  /* 0x000000ffff007224 */ /* 0x000fc600078e0008 */
[----:B------:R-:W-:Y:S01]  /*0760*/  ISETP.GE.AND P0, PT, R19, UR12, PT ;  /* 0x0000000c13007c0c */ /* 0x000fe2000bf06270 */
[----:B--2---:R0:W-:-:S12]  /*0770*/  STL.U8 [R23], R20 ;  /* 0x0000001417007387 */ /* 0x0041d80000100000 */
[----:B------:R-:W-:Y:S05]  /*0780*/  @!P0 BRA P1, `(.L_x_10) ;  /* 0xfffffffc00d08947 */ /* 0x000fea000083ffff */
[----:B------:R-:W-:Y:S05]  /*0790*/  BSYNC.RECONVERGENT B1 ;  /* 0x0000000000017941 */ /* 0x000fea0003800200 */
.L_x_9:
[----:B0-----:R0:W5:Y:S01]  /*07a0*/  LDL.128 R20, [R1] ;  /* 0x0000000001147983 */ /* 0x0011620000100c00 */
[----:B------:R-:W-:Y:S05]  /*07b0*/  BRA `(.L_x_8) ;  /* 0x0000000000147947 */ /* 0x000fea0003800000 */
.L_x_7:
[----:B------:R-:W0:Y:S01]  /*07c0*/  LDCU.64 UR14, c[0x0][0x380] ;  /* 0x00007000ff0e77ac */ /* 0x000e220008000a00 */
[----:B------:R-:W-:-:S05]  /*07d0*/  IMAD R0, R7, UR12, R29 ;  /* 0x0000000c07007c24 */ /* 0x000fca000f8e021d */
[----:B0-----:R-:W-:-:S04]  /*07e0*/  IADD3 R20, P0, PT, R0, UR14, RZ ;  /* 0x0000000e00147c10 */ /* 0x001fc8000ff1e0ff */
[----:B------:R-:W-:-:S06]  /*07f0*/  LEA.HI.X.SX32 R21, R0, UR15, 0x1, P0 ;  /* 0x0000000f00157c11 */ /* 0x000fcc00080f0eff */
[----:B------:R-:W5:Y:S03]  /*0800*/  LDG.E.128.CONSTANT R20, desc[UR10][R20.64] ;  /* 0x0000000a14147981 */ /* 0x000f66000c1e9d00 */
.L_x_8:
[----:B--2---:R-:W-:Y:S05]  /*0810*/  BSYNC.RECONVERGENT B0 ;  /* 0x0000000000007941 */ /* 0x004fea0003800200 */
.L_x_6:
[----:B------:R-:W2:Y:S01]  /*0820*/  LDCU UR6, c[0x0][0x39c] ;  /* 0x00007380ff0677ac */ /* 0x000ea20008000800 */
[----:B------:R-:W-:Y:S01]  /*0830*/  ISETP.GT.AND P0, PT, R28, UR12, PT ;  /* 0x0000000c1c007c0c */ /* 0x000fe2000bf04270 */
[----:B-----5:R3:W-:Y:S01]  /*0840*/  STS.128 [R6+UR5+0x2000], R20 ;  /* 0x0020001406007988 */ /* 0x0207e20008000c05 */
[----:B------:R-:W4:Y:S02]  /*0850*/  LDCU.64 UR8, c[0x0][0x388] ;  /* 0x00007100ff0877ac */ /* 0x000f240008000a00 */
[----:B--2---:R-:W-:-:S13]  /*0860*/  ISETP.GE.OR P0, PT, R5, UR6, P0 ;  /* 0x0000000605007c0c */ /* 0x004fda0008706670 */
[----:B------:R-:W2:Y:S01]  /*0870*/  @!P0 LDC.64 R26, c[0x0][0x388] ;  /* 0x0000e200ff1a8b82 */ /* 0x000ea20000000a00 */
[----:B------:R-:W-:-:S05]  /*0880*/  @!P0 IMAD R25, R5, UR12, R29 ;  /* 0x0000000c05198c24 */ /* 0x000fca000f8e021d */
[----:B--2---:R-:W-:-:S05]  /*0890*/  @!P0 IADD3 R24, P1, PT, R25, R26, RZ ;  /* 0x0000001a19188210 */ /* 0x004fca0007f3e0ff */
[----:B------:R-:W-:-:S06]  /*08a0*/  @!P0 IMAD.X R25, RZ, RZ, R27, P1 ;  /* 0x000000ffff198224 */ /* 0x000fcc00008e061b */
[----:B------:R-:W5:Y:S01]  /*08b0*/  @!P0 LDG.E.128.CONSTANT R24, desc[UR10][R24.64] ;  /* 0x0000000a18188981 */ /* 0x000f62000c1e9d00 */
[----:B------:R-:W-:Y:S04]  /*08c0*/  BSSY.RECONVERGENT B0, `(.L_x_11) ;  /* 0x000001c000007945 */ /* 0x000fe80003800200 */
[----:B---34-:R-:W-:Y:S05]  /*08d0*/  @!P0 BRA `(.L_x_12) ;  /* 0x0000000000688947 */ /* 0x018fea0003800000 */
[----:B------:R-:W-:Y:S02]  /*08e0*/  ISETP.GE.AND P0, PT, R5, UR6, PT ;  /* 0x0000000605007c0c */ /* 0x000fe4000bf06270 */
[----:B-----5:R-:W-:Y:S02]  /*08f0*/  CS2R R26, SRZ ;  /* 0x00000000001a7805 */ /* 0x020fe4000001ff00 */
[----:B------:R-:W-:-:S09]  /*0900*/  CS2R R24, SRZ ;  /* 0x0000000000187805 */ /* 0x000fd2000001ff00 */
[----:B------:R-:W-:Y:S05]  /*0910*/  @P0 BRA `(.L_x_12) ;  /* 0x0000000000580947 */ /* 0x000fea0003800000 */
[----:B------:R2:W-:Y:S01]  /*0920*/  STL.128 [R1+0x10], RZ ;  /* 0x000010ff01007387 */ /* 0x0005e20000100c00 */
[----:B------:R-:W-:Y:S02]  /*0930*/  ISETP.GE.AND P0, PT, R29, UR12, PT ;  /* 0x0000000c1d007c0c */ /* 0x000fe4000bf06270 */
[----:B------:R-:W-:Y:S02]  /*0940*/  CS2R R24, SRZ ;  /* 0x0000000000187805 */ /* 0x000fe4000001ff00 */
[----:B------:R-:W-:-:S09]  /*0950*/  CS2R R26, SRZ ;  /* 0x00000000001a7805 */ /* 0x000fd2000001ff00 */
[----:B--2---:R-:W-:Y:S05]  /*0960*/  @P0 BRA `(.L_x_12) ;  /* 0x0000000000440947 */ /* 0x004fea0003800000 */
[----:B------:R-:W-:Y:S01]  /*0970*/  BSSY.RECONVERGENT B1, `(.L_x_13) ;  /* 0x000000f000017945 */ /* 0x000fe20003800200 */
[----:B------:R-:W-:Y:S02]  /*0980*/  IMAD.MOV.U32 R0, RZ, RZ, RZ ;  /* 0x000000ffff007224 */ /* 0x000fe400078e00ff */
[----:B------:R-:W-:-:S07]  /*0990*/  IMAD R25, R5, UR12, R29 ;  /* 0x0000000c05197c24 */ /* 0x000fce000f8e021d */
.L_x_14:
[----:B--2---:R-:W-:-:S05]  /*09a0*/  IMAD.IADD R20, R25, 0x1, R0 ;  /* 0x0000000119147824 */ /* 0x004fca00078e0200 */
[----:B------:R-:W-:-:S05]  /*09b0*/  IADD3 R20, P0, PT, R20, UR8, RZ ;  /* 0x0000000814147c10 */ /* 0x000fca000ff1e0ff */
[----:B------:R-:W-:-:S05]  /*09c0*/  IMAD.X R21, RZ, RZ, UR9, P0 ;  /* 0x00000009ff157e24 */ /* 0x000fca00080e06ff */
[----:B------:R-:W2:Y:S01]  /*09d0*/  LDG.E.U8 R20, desc[UR10][R20.64] ;  /* 0x0000000a14147981 */ /* 0x000ea2000c1e1100 */
[----:B------:R-:W-:Y:S01]  /*09e0*/  IMAD.IADD R23, R1, 0x1, R0 ;  /* 0x0000000101177824 */ /* 0x000fe200078e0200 */
[C---:B------:R-:W-:Y:S01]  /*09f0*/  ISETP.LT.U32.AND P1, PT, R0.reuse, 0xf, PT ;  /* 0x0000000f0000780c */ /* 0x040fe20003f21070 */
[----:B------:R-:W-:-:S04]  /*0a00*/  VIADD R8, R0, 0x1 ;  /* 0x0000000100087836 */ /* 0x000fc80000000000 */
[--C-:B------:R-:W-:Y:S02]  /*0a10*/  IMAD.IADD R19, R29, 0x1, R8.reuse ;  /* 0x000000011d137824 */ /* 0x100fe400078e0208 */
[----:B------:R-:W-:-:S03]  /*0a20*/  IMAD.MOV.U32 R0, RZ, RZ, R8 ;  /* 0x000000ffff007224 */ /* 0x000fc600078e0008 */
[----:B------:R-:W-:Y:S01]  /*0a30*/  ISETP.GE.AND P0, PT, R19, UR12, PT ;  /* 0x0000000c13007c0c */ /* 0x000fe2000bf06270 */
[----:B--2---:R2:W-:-:S12]  /*0a40*/  STL.U8 [R23+0x10], R20 ;  /* 0x0000101417007387 */ /* 0x0045d80000100000 */
[----:B------:R-:W-:Y:S05]  /*0a50*/  @!P0 BRA P1, `(.L_x_14) ;  /* 0xfffffffc00d08947 */ /* 0x000fea000083ffff */
[----:B------:R-:W-:Y:S05]  /*0a60*/  BSYNC.RECONVERGENT B1 ;  /* 0x0000000000017941 */ /* 0x000fea0003800200 */
.L_x_13:
[----:B------:R3:W5:Y:S02]  /*0a70*/  LDL.128 R24, [R1+0x10] ;  /* 0x0000100001187983 */ /* 0x0007640000100c00 */
.L_x_12:
[----:B------:R-:W-:Y:S05]  /*0a80*/  BSYNC.RECONVERGENT B0 ;  /* 0x0000000000007941 */ /* 0x000fea0003800200 */
.L_x_11:
[----:B-----5:R4:W-:Y:S01]  /*0a90*/  STS.128 [R6+UR7], R24 ;  /* 0x0000001806007988 */ /* 0x0209e20008000c07 */
[----:B------:R-:W-:Y:S01]  /*0aa0*/  ISETP.GT.AND P0, PT, R28, UR12, PT ;  /* 0x0000000c1c007c0c */ /* 0x000fe2000bf04270 */
[----:B------:R-:W0:Y:S01]  /*0ab0*/  LDCU.64 UR8, c[0x0][0x388] ;  /* 0x00007100ff0877ac */ /* 0x000e220008000a00 */
[----:B------:R-:W-:Y:S01]  /*0ac0*/  ISETP.LT.AND P1, PT, R2, UR6, PT ;  /* 0x0000000602007c0c */ /* 0x000fe2000bf21270 */
[----:B------:R-:W-:-:S12]  /*0ad0*/  BSSY.RECONVERGENT B0, `(.L_x_15) ;  /* 0x0000022000007945 */ /* 0x000fd80003800200 */
[----:B----4-:R-:W-:Y:S05]  /*0ae0*/  @!P0 BRA P1, `(.L_x_16) ;  /* 0x00000000006c8947 */ /* 0x010fea0000800000 */
[----:B------:R-:W-:Y:S02]  /*0af0*/  ISETP.GE.AND P0, PT, R2, UR6, PT ;  /* 0x0000000602007c0c */ /* 0x000fe4000bf06270 */
[----:B--2---:R-:W-:Y:S02]  /*0b00*/  CS2R R22, SRZ ;  /* 0x0000000000167805 */ /* 0x004fe4000001ff00 */
        /* <DEDUP_REMOVED lines=10> */
.L_x_19:
[----:B--2---:R-:W-:-:S05]  /*0bb0*/  IMAD.IADD R20, R25, 0x1, R0 ;  /* 0x0000000119147824 */ /* 0x004fca00078e0200 */
[----:B0-----:R-:W-:-:S05]  /*0bc0*/  IADD3 R20, P0, PT, R20, UR8, RZ ;  /* 0x0000000814147c10 */ /* 0x001fca000ff1e0ff */
        /* <DEDUP_REMOVED lines=11> */
.L_x_18:
[----:B--2---:R2:W5:Y:S01]  /*0c80*/  LDL.128 R20, [R1+0x10] ;  /* 0x0000100001147983 */ /* 0x0045620000100c00 */
[----:B------:R-:W-:Y:S05]  /*0c90*/  BRA `(.L_x_17) ;  /* 0x0000000000147947 */ /* 0x000fea0003800000 */
.L_x_16:
[----:B------:R-:W4:Y:S01]  /*0ca0*/  LDCU.64 UR14, c[0x0][0x388] ;  /* 0x00007100ff0e77ac */ /* 0x000f220008000a00 */
[----:B--2---:R-:W-:-:S05]  /*0cb0*/  IMAD R20, R2, UR12, R29 ;  /* 0x0000000c02147c24 */ /* 0x004fca000f8e021d */
[----:B----4-:R-:W-:-:S05]  /*0cc0*/  IADD3 R20, P0, PT, R20, UR14, RZ ;  /* 0x0000000e14147c10 */ /* 0x010fca000ff1e0ff */
[----:B------:R-:W-:-:S06]  /*0cd0*/  IMAD.X R21, RZ, RZ, UR15, P0 ;  /* 0x0000000fff157e24 */ /* 0x000fcc00080e06ff */
[----:B------:R-:W5:Y:S02]  /*0ce0*/  LDG.E.128.CONSTANT R20, desc[UR10][R20.64] ;  /* 0x0000000a14147981 */ /* 0x000f64000c1e9d00 */
.L_x_17:
[----:B0-----:R-:W-:Y:S05]  /*0cf0*/  BSYNC.RECONVERGENT B0 ;  /* 0x0000000000007941 */ /* 0x001fea0003800200 */
.L_x_15:
[----:B------:R-:W0:Y:S01]  /*0d00*/  S2R R0, SR_TID.X ;  /* 0x0000000000007919 */ /* 0x000e220000002100 */
[----:B------:R-:W4:Y:S01]  /*0d10*/  S2UR UR8, SR_CgaCtaId ;  /* 0x00000000000879c3 */ /* 0x000f220000008800 */
[----:B------:R-:W-:Y:S01]  /*0d20*/  UMOV UR6, 0x400 ;  /* 0x0000040000067882 */ /* 0x000fe20000000000 */
[----:B------:R-:W-:Y:S01]  /*0d30*/  UIADD3 UR4, UPT, UPT, UR4, 0x40, URZ ;  /* 0x0000004004047890 */ /* 0x000fe2000fffe0ff */
[----:B-----5:R1:W-:Y:S01]  /*0d40*/  STS.128 [R6+UR7+0x2000], R20 ;  /* 0x0020001406007988 */ /* 0x0203e20008000c07 */
[----:B------:R-:W-:Y:S02]  /*0d50*/  UIADD3 UR9, UPT, UPT, UR6, 0x4000, URZ ;  /* 0x0000400006097890 */ /* 0x000fe4000fffe0ff */
[----:B------:R-:W-:Y:S02]  /*0d60*/  UISETP.GE.AND UP0, UPT, UR4, UR12, UPT ;  /* 0x0000000c0400728c */ /* 0x000fe4000bf06270 */
[----:B----4-:R-:W-:Y:S02]  /*0d70*/  ULEA UR6, UR8, UR6, 0x18 ;  /* 0x0000000608067291 */ /* 0x010fe4000f8ec0ff */
[----:B------:R-:W-:Y:S01]  /*0d80*/  ULEA UR9, UR8, UR9, 0x18 ;  /* 0x0000000908097291 */ /* 0x000fe2000f8ec0ff */
[--C-:B0-----:R-:W-:Y:S01]  /*0d90*/  SHF.R.U32.HI R92, RZ, 0x2, R0.reuse ;  /* 0x00000002ff5c7819 */ /* 0x101fe20000011600 */
[----:B------:R-:W-:Y:S01]  /*0da0*/  IMAD.SHL.U32 R78, R0, 0x4, RZ ;  /* 0x00000004004e7824 */ /* 0x000fe200078e00ff */
[----:B------:R-:W-:-:S02]  /*0db0*/  SHF.R.U32.HI R19, RZ, 0x1, R0 ;  /* 0x00000001ff137819 */ /* 0x000fc40000011600 */
[----:B------:R-:W-:Y:S02]  /*0dc0*/  LOP3.LUT R8, R92, 0x7, RZ, 0xc0, !PT ;  /* 0x000000075c087812 */ /* 0x000fe400078ec0ff */
[----:B------:R-:W-:Y:S02]  /*0dd0*/  LOP3.LUT R25, R0, 0x60, RZ, 0xc0, !PT ;  /* 0x0000006000197812 */ /* 0x000fe400078ec0ff */
[C---:B------:R-:W-:Y:S02]  /*0de0*/  LOP3.LUT R19, R8.reuse, 0x40, R19, 0xf8, !PT ;  /* 0x0000004008137812 */ /* 0x040fe400078ef813 */
[----:B------:R-:W-:Y:S02]  /*0df0*/  LOP3.LUT R25, R8, R25, RZ, 0xfc, !PT ;  /* 0x0000001908197212 */ /* 0x000fe400078efcff */
[C---:B------:R-:W-:Y:S01]  /*0e00*/  LOP3.LUT R71, R78.reuse, 0x70, RZ, 0xc0, !PT ;  /* 0x000000704e477812 */ /* 0x040fe200078ec0ff */
[----:B------:R-:W-:Y:S01]  /*0e10*/  IMAD.SHL.U32 R69, R19, 0x80, RZ ;  /* 0x0000008013457824 */ /* 0x000fe200078e00ff */
[----:B------:R-:W-:Y:S01]  /*0e20*/  LOP3.LUT R86, R78, 0xc, RZ, 0xc0, !PT ;  /* 0x0000000c4e567812 */ /* 0x000fe200078ec0ff */
[----:B------:R-:W-:Y:S01]  /*0e30*/  IMAD.SHL.U32 R70, R25, 0x80, RZ ;  /* 0x0000008019467824 */ /* 0x000fe200078e00ff */
[----:B------:R-:W-:Y:S01]  /*0e40*/  LOP3.LUT R78, R71, 0xc, R78, 0xf8, !PT ;  /* 0x0000000c474e7812 */ /* 0x000fe200078ef84e */
[----:B------:R-:W-:Y:S01]  /*0e50*/  VIADD R65, R69, 0x800 ;  /* 0x0000080045417836 */ /* 0x000fe20000000000 */
[----:B------:R-:W-:Y:S01]  /*0e60*/  LOP3.LUT R54, R71, 0x10, R86, 0x1e, !PT ;  /* 0x0000001047367812 */ /* 0x000fe200078e1e56 */
[C---:B------:R-:W-:Y:S01]  /*0e70*/  VIADD R68, R70.reuse, 0x400 ;  /* 0x0000040046447836 */ /* 0x040fe20000000000 */
[C---:B-1----:R-:W-:Y:S01]  /*0e80*/  LOP3.LUT R20, R70.reuse, R78, RZ, 0xfc, !PT ;  /* 0x0000004e46147212 */ /* 0x042fe200078efcff */
[----:B------:R-:W-:Y:S01]  /*0e90*/  BAR.SYNC.DEFER_BLOCKING 0x0 ;  /* 0x0000000000007b1d */ /* 0x000fe20000010000 */
[C---:B------:R-:W-:Y:S01]  /*0ea0*/  LOP3.LUT R21, R70.reuse, R54, RZ, 0xfc, !PT ;  /* 0x0000003646157212 */ /* 0x040fe200078efcff */
[C---:B------:R-:W-:Y:S01]  /*0eb0*/  VIADD R67, R70.reuse, 0x800 ;  /* 0x0000080046437836 */ /* 0x040fe20000000000 */
[C---:B------:R-:W-:Y:S01]  /*0ec0*/  LOP3.LUT R55, R69.reuse, R78, RZ, 0xfc, !PT ;  /* 0x0000004e45377212 */ /* 0x040fe200078efcff */
[----:B------:R-:W-:Y:S01]  /*0ed0*/  VIADD R66, R70, 0xc00 ;  /* 0x00000c0046427836 */ /* 0x000fe20000000000 */
[C---:B------:R-:W-:Y:S01]  /*0ee0*/  LOP3.LUT R19, R69.reuse, R54, RZ, 0xfc, !PT ;  /* 0x0000003645137212 */ /* 0x040fe200078efcff */
[C---:B------:R-:W-:Y:S01]  /*0ef0*/  VIADD R87, R69.reuse, 0x1000 ;  /* 0x0000100045577836 */ /* 0x040fe20000000000 */
[C---:B------:R-:W-:Y:S01]  /*0f00*/  LOP3.LUT R22, R68.reuse, R78, RZ, 0xfc, !PT ;  /* 0x0000004e44167212 */ /* 0x040fe200078efcff */
[----:B------:R-:W-:Y:S01]  /*0f10*/  VIADD R98, R69, 0x1800 ;  /* 0x0000180045627836 */ /* 0x000fe20000000000 */
[----:B------:R-:W-:-:S02]  /*0f20*/  LOP3.LUT R23, R68, R54, RZ, 0xfc, !PT ;  /* 0x0000003644177212 */ /* 0x000fc400078efcff */
[C---:B------:R-:W-:Y:S02]  /*0f30*/  LOP3.LUT R24, R67.reuse, R78, RZ, 0xfc, !PT ;  /* 0x0000004e43187212 */ /* 0x040fe400078efcff */
[----:B------:R-:W-:Y:S02]  /*0f40*/  LOP3.LUT R25, R67, R54, RZ, 0xfc, !PT ;  /* 0x0000003643197212 */ /* 0x000fe400078efcff */
[C---:B------:R-:W-:Y:S02]  /*0f50*/  LOP3.LUT R28, R66.reuse, R78, RZ, 0xfc, !PT ;  /* 0x0000004e421c7212 */ /* 0x040fe400078efcff */
[----:B------:R-:W-:Y:S02]  /*0f60*/  LOP3.LUT R29, R66, R54, RZ, 0xfc, !PT ;  /* 0x00000036421d7212 */ /* 0x000fe400078efcff */
[C---:B------:R-:W-:Y:S02]  /*0f70*/  LOP3.LUT R72, R65.reuse, R78, RZ, 0xfc, !PT ;  /* 0x0000004e41487212 */ /* 0x040fe400078efcff */
[----:B------:R-:W-:-:S02]  /*0f80*/  LOP3.LUT R74, R65, R54, RZ, 0xfc, !PT ;  /* 0x00000036414a7212 */ /* 0x000fc400078efcff */
[----:B------:R-:W-:Y:S01]  /*0f90*/  LOP3.LUT R91, R87, R54, RZ, 0xfc, !PT ;  /* 0x00000036575b7212 */ /* 0x000fe200078efcff */
[----:B------:R-:W0:Y:S04]  /*0fa0*/  LDS R44, [R20+UR9] ;  /* 0x00000009142c7984 */ /* 0x000e280008000800 */
[----:B------:R-:W1:Y:S04]  /*0fb0*/  LDS R45, [R21+UR9] ;  /* 0x00000009152d7984 */ /* 0x000e680008000800 */
[----:B------:R-:W4:Y:S04]  /*0fc0*/  LDS R8, [R55+UR6] ;  /* 0x0000000637087984 */ /* 0x000f280008000800 */
[----:B------:R-:W2:Y:S04]  /*0fd0*/  LDS R26, [R55+UR6+0x400] ;  /* 0x00040006371a7984 */ /* 0x000ea80008000800 */
[----:B------:R-:W3:Y:S04]  /*0fe0*/  LDS R27, [R19+UR6] ;  /* 0x00000006131b7984 */ /* 0x000ee80008000800 */
[----:B------:R-:W3:Y:S04]  /*0ff0*/  LDS R32, [R19+UR6+0x400] ;  /* 0x0004000613207984 */ /* 0x000ee80008000800 */
[----:B------:R3:W3:Y:S04]  /*1000*/  LDS R46, [R22+UR9] ;  /* 0x00000009162e7984 */ /* 0x0006e80008000800 */
[----:B------:R3:W3:Y:S04]  /*1010*/  LDS R47, [R23+UR9] ;  /* 0x00000009172f7984 */ /* 0x0006e80008000800 */
[----:B------:R-:W3:Y:S04]  /*1020*/  LDS R48, [R24+UR9] ;  /* 0x0000000918307984 */ /* 0x000ee80008000800 */
[----:B------:R3:W3:Y:S04]  /*1030*/  LDS R49, [R25+UR9] ;  /* 0x0000000919317984 */ /* 0x0006e80008000800 */
[----:B------:R-:W3:Y:S01]  /*1040*/  LDS R50, [R28+UR9] ;  /* 0x000000091c327984 */ /* 0x000ee20008000800 */
[----:B0-----:R-:W-:-:S02]  /*1050*/  F2FP.F16.E4M3.UNPACK_B R34, R44 ;  /* 0x0000002cff22723e */ /* 0x001fc400020006ff */
[----:B------:R-:W-:Y:S01]  /*1060*/  F2FP.F16.E4M3.UNPACK_B R44, R44.H1 ;  /* 0x0000002cff2c723e */ /* 0x000fe200030006ff */
[----:B------:R0:W0:Y:S01]  /*1070*/  LDS R51, [R29+UR9] ;  /* 0x000000091d337984 */ /* 0x0000220008000800 */
[-C--:B-1----:R-:W-:Y:S02]  /*1080*/  F2FP.F16.E4M3.UNPACK_B R35, R45.reuse ;  /* 0x0000002dff23723e */ /* 0x082fe400020006ff */
[----:B------:R-:W-:Y:S01]  /*1090*/  F2FP.F16.E4M3.UNPACK_B R45, R45.H1 ;  /* 0x0000002dff2d723e */ /* 0x000fe200030006ff */
[----:B------:R-:W1:Y:S01]  /*10a0*/  LDS R73, [R55+UR6+0xc00] ;  /* 0x000c000637497984 */ /* 0x000e620008000800 */
[----:B----4-:R-:W-:Y:S02]  /*10b0*/  F2FP.F16.E4M3.UNPACK_B R20, R8 ;  /* 0x00000008ff14723e */ /* 0x010fe400020006ff */
[----:B--2---:R-:W-:Y:S01]  /*10c0*/  F2FP.F16.E4M3.UNPACK_B R21, R26 ;  /* 0x0000001aff15723e */ /* 0x004fe200020006ff */
[----:B------:R-:W-:Y:S01]  /*10d0*/  LDS R72, [R72+UR6] ;  /* 0x0000000648487984 */ /* 0x000fe20008000800 */
[----:B---3--:R-:W-:-:S03]  /*10e0*/  F2FP.F16.E4M3.UNPACK_B R22, R27 ;  /* 0x0000001bff16723e */ /* 0x008fc600020006ff */
[----:B------:R-:W2:Y:S01]  /*10f0*/  LDS R75, [R19+UR6+0xc00] ;  /* 0x000c0006134b7984 */ /* 0x000ea20008000800 */
[----:B------:R-:W-:-:S03]  /*1100*/  F2FP.F16.E4M3.UNPACK_B R23, R32 ;  /* 0x00000020ff17723e */ /* 0x000fc600020006ff */
[----:B------:R-:W3:Y:S01]  /*1110*/  LDS R74, [R74+UR6] ;  /* 0x000000064a4a7984 */ /* 0x000ee20008000800 */
[----:B------:R-:W-:-:S03]  /*1120*/  F2FP.F16.E4M3.UNPACK_B R40, R46 ;  /* 0x0000002eff28723e */ /* 0x000fc600020006ff */
[----:B------:R-:W-:Y:S01]  /*1130*/  LDS R95, [R55+UR6+0x1400] ;  /* 0x00140006375f7984 */ /* 0x000fe20008000800 */
[----:B------:R-:W-:Y:S01]  /*1140*/  F2FP.F16.E4M3.UNPACK_B R46, R46.H1 ;  /* 0x0000002eff2e723e */ /* 0x000fe200030006ff */
[C---:B------:R-:W-:Y:S01]  /*1150*/  HMMA.16816.F16 R24, R20.reuse, R34, RZ ;  /* 0x000000221418723c */ /* 0x040fe200000008ff */
[-C--:B------:R-:W-:Y:S01]  /*1160*/  F2FP.F16.E4M3.UNPACK_B R41, R47.reuse ;  /* 0x0000002fff29723e */ /* 0x080fe200020006ff */
[----:B------:R-:W4:Y:S01]  /*1170*/  LDS R91, [R91+UR6] ;  /* 0x000000065b5b7984 */ /* 0x000f220008000800 */
[----:B------:R-:W-:Y:S02]  /*1180*/  F2FP.F16.E4M3.UNPACK_B R47, R47.H1 ;  /* 0x0000002fff2f723e */ /* 0x000fe400030006ff */
[-C--:B------:R-:W-:Y:S01]  /*1190*/  F2FP.F16.E4M3.UNPACK_B R42, R48.reuse ;  /* 0x00000030ff2a723e */ /* 0x080fe200020006ff */
[----:B------:R-:W-:Y:S01]  /*11a0*/  LDS R88, [R55+UR6+0x1c00] ;  /* 0x001c000637587984 */ /* 0x000fe20008000800 */
[----:B------:R-:W-:Y:S01]  /*11b0*/  F2FP.F16.E4M3.UNPACK_B R48, R48.H1 ;  /* 0x00000030ff30723e */ /* 0x000fe200030006ff */
[----:B------:R-:W-:Y:S01]  /*11c0*/  HMMA.16816.F16 R30, R20, R40, RZ ;  /* 0x00000028141e723c */ /* 0x000fe200000008ff */
[-C--:B------:R-:W-:Y:S01]  /*11d0*/  F2FP.F16.E4M3.UNPACK_B R43, R49.reuse ;  /* 0x00000031ff2b723e */ /* 0x080fe200020006ff */
[----:B------:R-:W-:Y:S01]  /*11e0*/  LDS R90, [R19+UR6+0x1c00] ;  /* 0x001c0006135a7984 */ /* 0x000fe20008000800 */
[----:B------:R-:W-:-:S02]  /*11f0*/  F2FP.F16.E4M3.UNPACK_B R49, R49.H1 ;  /* 0x00000031ff31723e */ /* 0x000fc400030006ff */
[-C--:B------:R-:W-:Y:S02]  /*1200*/  F2FP.F16.E4M3.UNPACK_B R52, R50.reuse ;  /* 0x00000032ff34723e */ /* 0x080fe400020006ff */
[----:B------:R-:W-:Y:S01]  /*1210*/  F2FP.F16.E4M3.UNPACK_B R50, R50.H1 ;  /* 0x00000032ff32723e */ /* 0x000fe200030006ff */
[----:B0-----:R-:W-:Y:S01]  /*1220*/  HMMA.16816.F16 R28, R20, R42, RZ ;  /* 0x0000002a141c723c */ /* 0x001fe200000008ff */
[-C--:B------:R-:W-:Y:S02]  /*1230*/  F2FP.F16.E4M3.UNPACK_B R53, R51.reuse ;  /* 0x00000033ff35723e */ /* 0x080fe400020006ff */
[----:B------:R-:W-:-:S05]  /*1240*/  F2FP.F16.E4M3.UNPACK_B R51, R51.H1 ;  /* 0x00000033ff33723e */ /* 0x000fca00030006ff */
[----:B------:R-:W-:Y:S01]  /*1250*/  HMMA.16816.F16 R38, R20, R52, RZ ;  /* 0x000000341426723c */ /* 0x000fe200000008ff */
[----:B------:R-:W-:Y:S02]  /*1260*/  F2FP.F16.E4M3.UNPACK_B R20, R8.H1 ;  /* 0x00000008ff14723e */ /* 0x000fe400030006ff */
[----:B------:R-:W-:Y:S02]  /*1270*/  F2FP.F16.E4M3.UNPACK_B R21, R26.H1 ;  /* 0x0000001aff15723e */ /* 0x000fe400030006ff */
[----:B------:R-:W-:Y:S02]  /*1280*/  F2FP.F16.E4M3.UNPACK_B R22, R27.H1 ;  /* 0x0000001bff16723e */ /* 0x000fe400030006ff */
[----:B------:R-:W-:-:S07]  /*1290*/  F2FP.F16.E4M3.UNPACK_B R23, R32.H1 ;  /* 0x00000020ff17723e */ /* 0x000fce00030006ff */
[C---:B------:R-:W-:Y:S08]  /*12a0*/  HMMA.16816.F16 R24, R20.reuse, R44, R24 ;  /* 0x0000002c1418723c */ /* 0x040ff00000000818 */
[C---:B------:R-:W-:Y:S08]  /*12b0*/  HMMA.16816.F16 R30, R20.reuse, R46, R30 ;  /* 0x0000002e141e723c */ /* 0x040ff0000000081e */
[----:B------:R-:W-:Y:S03]  /*12c0*/  HMMA.16816.F16 R28, R20, R48, R28 ;  /* 0x00000030141c723c */ /* 0x000fe6000000081c */
[----:B------:R-:W-:Y:S01]  /*12d0*/  HADD2 R8, R24, R93 ;  /* 0x0000005d18087230 */ /* 0x000fe20000000000 */
[----:B------:R-:W-:Y:S01]  /*12e0*/  LOP3.LUT R93, R87, R78, RZ, 0xfc, !PT ;  /* 0x0000004e575d7212 */ /* 0x000fe200078efcff */
[----:B------:R-:W-:-:S03]  /*12f0*/  HADD2 R14, R25, R14 ;  /* 0x0000000e190e7230 */ /* 0x000fc60000000000 */
[----:B------:R-:W-:Y:S01]  /*1300*/  HMMA.16816.F16 R38, R20, R50, R38 ;  /* 0x000000321426723c */ /* 0x000fe20000000826 */
[----:B-1----:R-:W-:Y:S01]  /*1310*/  F2FP.F16.E4M3.UNPACK_B R21, R73 ;  /* 0x00000049ff15723e */ /* 0x002fe200020006ff */
[----:B------:R-:W-:Y:S01]  /*1320*/  LDS R93, [R93+UR6] ;  /* 0x000000065d5d7984 */ /* 0x000fe20008000800 */
[----:B------:R-:W-:Y:S01]  /*1330*/  HADD2 R24, R31, R94 ;  /* 0x0000005e1f187230 */ /* 0x000fe20000000000 */
[----:B--2---:R-:W-:Y:S01]  /*1340*/  F2FP.F16.E4M3.UNPACK_B R23, R75 ;  /* 0x0000004bff17723e */ /* 0x004fe200020006ff */
[----:B------:R-:W-:Y:S01]  /*1350*/  HADD2 R25, R30, R99 ;  /* 0x000000631e197230 */ /* 0x000fe20000000000 */
[----:B------:R-:W0:Y:S01]  /*1360*/  LDS R94, [R19+UR6+0x1400] ;  /* 0x00140006135e7984 */ /* 0x000e220008000800 */
[----:B------:R-:W-:Y:S02]  /*1370*/  F2FP.F16.E4M3.UNPACK_B R20, R72 ;  /* 0x00000048ff14723e */ /* 0x000fe400020006ff */
[----:B---3--:R-:W-:Y:S02]  /*1380*/  F2FP.F16.E4M3.UNPACK_B R22, R74 ;  /* 0x0000004aff16723e */ /* 0x008fe400020006ff */
[----:B------:R-:W-:-:S02]  /*1390*/  F2FP.F16.E4M3.UNPACK_B R73, R73.H1 ;  /* 0x00000049ff49723e */ /* 0x000fc400030006ff */
[----:B------:R-:W-:Y:S02]  /*13a0*/  F2FP.F16.E4M3.UNPACK_B R75, R75.H1 ;  /* 0x0000004bff4b723e */ /* 0x000fe400030006ff */
[----:B------:R-:W-:Y:S01]  /*13b0*/  F2FP.F16.E4M3.UNPACK_B R72, R72.H1 ;  /* 0x00000048ff48723e */ /* 0x000fe200030006ff */
[C---:B------:R-:W-:Y:S01]  /*13c0*/  HMMA.16816.F16 R36, R20.reuse, R34, RZ ;  /* 0x000000221424723c */ /* 0x040fe200000008ff */
[----:B------:R-:W-:Y:S02]  /*13d0*/  F2FP.F16.E4M3.UNPACK_B R74, R74.H1 ;  /* 0x0000004aff4a723e */ /* 0x000fe400030006ff */
[----:B----4-:R-:W-:Y:S02]  /*13e0*/  F2FP.F16.E4M3.UNPACK_B R30, R91 ;  /* 0x0000005bff1e723e */ /* 0x010fe400020006ff */
[C-C-:B------:R-:W-:Y:S02]  /*13f0*/  LOP3.LUT R99, R71.reuse, 0x20, R86.reuse, 0x1e, !PT ;  /* 0x0000002047637812 */ /* 0x140fe400078e1e56 */
[----:B------:R-:W-:Y:S01]  /*1400*/  LOP3.LUT R71, R71, 0x30, R86, 0x1e, !PT ;  /* 0x0000003047477812 */ /* 0x000fe200078e1e56 */
[----:B------:R-:W-:Y:S01]  /*1410*/  HMMA.16816.F16 R32, R20, R40, RZ ;  /* 0x000000281420723c */ /* 0x000fe200000008ff */
[----:B------:R-:W-:-:S02]  /*1420*/  LOP3.LUT R100, R70, R99, RZ, 0xfc, !PT ;  /* 0x0000006346647212 */ /* 0x000fc400078efcff */
[----:B------:R-:W-:Y:S02]  /*1430*/  LOP3.LUT R97, R70, R71, RZ, 0xfc, !PT ;  /* 0x0000004746617212 */ /* 0x000fe400078efcff */
[----:B------:R-:W-:Y:S02]  /*1440*/  LOP3.LUT R86, R87, R99, RZ, 0xfc, !PT ;  /* 0x0000006357567212 */ /* 0x000fe400078efcff */
[----:B------:R-:W-:Y:S01]  /*1450*/  LDS R100, [R100+UR9] ;  /* 0x0000000964647984 */ /* 0x000fe20008000800 */
[C---:B------:R-:W-:Y:S03]  /*1460*/  HMMA.16816.F16 R26, R20.reuse, R42, RZ ;  /* 0x0000002a141a723c */ /* 0x040fe600000008ff */
[----:B------:R-:W-:Y:S05]  /*1470*/  LDS R97, [R97+UR9] ;  /* 0x0000000961617984 */ /* 0x000fea0008000800 */
[----:B------:R-:W-:Y:S01]  /*1480*/  HMMA.16816.F16 R20, R20, R52, RZ ;  /* 0x000000341414723c */ /* 0x000fe200000008ff */
[----:B------:R-:W-:Y:S01]  /*1490*/  HADD2 R23, R28, R63 ;  /* 0x0000003f1c177230 */ /* 0x000fe20000000000 */
[C---:B------:R-:W-:Y:S01]  /*14a0*/  LOP3.LUT R63, R98.reuse, R78, RZ, 0xfc, !PT ;  /* 0x0000004e623f7212 */ /* 0x040fe200078efcff */
[----:B------:R-:W-:Y:S01]  /*14b0*/  HADD2 R22, R29, R62 ;  /* 0x0000003e1d167230 */ /* 0x000fe20000000000 */
[----:B------:R-:W-:-:S02]  /*14c0*/  LOP3.LUT R62, R98, R54, RZ, 0xfc, !PT ;  /* 0x00000036623e7212 */ /* 0x000fc400078efcff */
[----:B------:R-:W-:Y:S02]  /*14d0*/  F2FP.F16.E4M3.UNPACK_B R29, R95 ;  /* 0x0000005fff1d723e */ /* 0x000fe400020006ff */
[----:B------:R-:W1:Y:S01]  /*14e0*/  LDS R63, [R63+UR6] ;  /* 0x000000063f3f7984 */ /* 0x000e620008000800 */
[----:B0-----:R-:W-:Y:S01]  /*14f0*/  F2FP.F16.E4M3.UNPACK_B R31, R94 ;  /* 0x0000005eff1f723e */ /* 0x001fe200020006ff */
[C---:B------:R-:W-:Y:S01]  /*1500*/  HMMA.16816.F16 R36, R72.reuse, R44, R36 ;  /* 0x0000002c4824723c */ /* 0x040fe20000000824 */
[----:B------:R-:W-:Y:S01]  /*1510*/  F2FP.F16.E4M3.UNPACK_B R28, R93 ;  /* 0x0000005dff1c723e */ /* 0x000fe200020006ff */
[----:B------:R-:W0:Y:S06]  /*1520*/  LDS R62, [R62+UR6] ;  /* 0x000000063e3e7984 */ /* 0x000e2c0008000800 */
[C---:B------:R-:W-:Y:S08]  /*1530*/  HMMA.16816.F16 R32, R72.reuse, R46, R32 ;  /* 0x0000002e4820723c */ /* 0x040ff00000000820 */
[----:B------:R-:W-:Y:S03]  /*1540*/  HMMA.16816.F16 R26, R72, R48, R26 ;  /* 0x00000030481a723c */ /* 0x000fe6000000081a */
[----:B------:R-:W-:-:S02]  /*1550*/  HADD2 R11, R36, R11 ;  /* 0x0000000b240b7230 */ /* 0x000fc40000000000 */
[----:B------:R-:W-:Y:S01]  /*1560*/  HADD2 R19, R37, R64 ;  /* 0x0000004025137230 */ /* 0x000fe20000000000 */
[----:B------:R-:W-:Y:S02]  /*1570*/  LOP3.LUT R64, R67, R99, RZ, 0xfc, !PT ;  /* 0x0000006343407212 */ /* 0x000fe400078efcff */
[----:B------:R-:W-:Y:S01]  /*1580*/  HMMA.16816.F16 R74, R72, R50, R20 ;  /* 0x00000032484a723c */ /* 0x000fe20000000814 */
[----:B------:R-:W-:Y:S01]  /*1590*/  HADD2 R21, R38, R61 ;  /* 0x0000003d26157230 */ /* 0x000fe20000000000 */
[C---:B------:R-:W-:Y:S01]  /*15a0*/  LOP3.LUT R61, R68.reuse, R71, RZ, 0xfc, !PT ;  /* 0x00000047443d7212 */ /* 0x040fe200078efcff */
[----:B------:R-:W-:Y:S01]  /*15b0*/  HADD2 R20, R39, R60 ;  /* 0x0000003c27147230 */ /* 0x000fe20000000000 */
[-C--:B------:R-:W-:Y:S01]  /*15c0*/  LOP3.LUT R60, R68, R99.reuse, RZ, 0xfc, !PT ;  /* 0x00000063443c7212 */ /* 0x080fe200078efcff */
[----:B------:R-:W-:Y:S01]  /*15d0*/  LDS R64, [R64+UR9] ;  /* 0x0000000940407984 */ /* 0x000fe20008000800 */
[----:B------:R-:W-:Y:S01]  /*15e0*/  LOP3.LUT R68, R66, R99, RZ, 0xfc, !PT ;  /* 0x0000006342447212 */ /* 0x000fe200078efcff */
[----:B------:R-:W-:Y:S01]  /*15f0*/  HADD2 R17, R32, R17 ;  /* 0x0000001120117230 */ /* 0x000fe20000000000 */
[----:B------:R-:W-:Y:S01]  /*1600*/  HMMA.16816.F16 R78, R28, R34, RZ ;  /* 0x000000221c4e723c */ /* 0x000fe200000008ff */
[----:B------:R-:W-:Y:S02]  /*1610*/  LDS R61, [R61+UR9] ;  /* 0x000000093d3d7984 */ /* 0x000fe40008000800 */
[----:B------:R-:W-:-:S02]  /*1620*/  HADD2 R27, R27, R58 ;  /* 0x0000003a1b1b7230 */ /* 0x000fc40000000000 */
[----:B------:R-:W-:Y:S03]  /*1630*/  LDS R60, [R60+UR9] ;  /* 0x000000093c3c7984 */ /* 0x000fe60008000800 */
[C---:B------:R-:W-:Y:S01]  /*1640*/  HMMA.16816.F16 R72, R28.reuse, R40, RZ ;  /* 0x000000281c48723c */ /* 0x040fe200000008ff */
[----:B------:R-:W-:Y:S07]  /*1650*/  LDS R68, [R68+UR9] ;  /* 0x0000000944447984 */ /* 0x000fee0008000800 */
[C---:B------:R-:W-:Y:S08]  /*1660*/  HMMA.16816.F16 R38, R28.reuse, R42, RZ ;  /* 0x0000002a1c26723c */ /* 0x040ff000000008ff */
[----:B------:R-:W-:Y:S01]  /*1670*/  HMMA.16816.F16 R54, R28, R52, RZ ;  /* 0x000000341c36723c */ /* 0x000fe200000008ff */
[----:B------:R-:W-:-:S02]  /*1680*/  F2FP.F16.E4M3.UNPACK_B R29, R95.H1 ;  /* 0x0000005fff1d723e */ /* 0x000fc400030006ff */
[----:B------:R-:W-:Y:S02]  /*1690*/  F2FP.F16.E4M3.UNPACK_B R31, R94.H1 ;  /* 0x0000005eff1f723e */ /* 0x000fe400030006ff */
[----:B------:R-:W-:Y:S02]  /*16a0*/  F2FP.F16.E4M3.UNPACK_B R28, R93.H1 ;  /* 0x0000005dff1c723e */ /* 0x000fe400030006ff */
[----:B------:R-:W-:Y:S02]  /*16b0*/  F2FP.F16.E4M3.UNPACK_B R30, R91.H1 ;  /* 0x0000005bff1e723e */ /* 0x000fe400030006ff */
[C---:B------:R-:W-:Y:S02]  /*16c0*/  LOP3.LUT R94, R69.reuse, R99, RZ, 0xfc, !PT ;  /* 0x00000063455e7212 */ /* 0x040fe400078efcff */
[-C--:B------:R-:W-:Y:S02]  /*16d0*/  LOP3.LUT R93, R69, R71.reuse, RZ, 0xfc, !PT ;  /* 0x00000047455d7212 */ /* 0x080fe400078efcff */
[----:B------:R-:W-:Y:S01]  /*16e0*/  LOP3.LUT R69, R66, R71, RZ, 0xfc, !PT ;  /* 0x0000004742457212 */ /* 0x000fe200078efcff */
[----:B------:R-:W-:Y:S01]  /*16f0*/  HMMA.16816.F16 R78, R28, R44, R78 ;  /* 0x0000002c1c4e723c */ /* 0x000fe2000000084e */
[----:B------:R-:W2:Y:S01]  /*1700*/  LDS R104, [R94+UR6] ;  /* 0x000000065e687984 */ /* 0x000ea20008000800 */
[----:B------:R-:W-:-:S02]  /*1710*/  LOP3.LUT R91, R65, R99, RZ, 0xfc, !PT ;  /* 0x00000063415b7212 */ /* 0x000fc400078efcff */
[----:B------:R-:W-:Y:S01]  /*1720*/  LOP3.LUT R95, R65, R71, RZ, 0xfc, !PT ;  /* 0x00000047415f7212 */ /* 0x000fe200078efcff */
[----:B------:R-:W-:Y:S01]  /*1730*/  LDS R103, [R94+UR6+0x400] ;  /* 0x000400065e677984 */ /* 0x000fe20008000800 */
[C---:B------:R-:W-:Y:S02]  /*1740*/  LOP3.LUT R99, R98.reuse, R99, RZ, 0xfc, !PT ;  /* 0x0000006362637212 */ /* 0x040fe400078efcff */
[----:B------:R-:W-:Y:S01]  /*1750*/  HMMA.16816.F16 R72, R28, R46, R72 ;  /* 0x0000002e1c48723c */ /* 0x000fe20000000848 */
[----:B------:R-:W3:Y:S01]  /*1760*/  LDS R102, [R93+UR6] ;  /* 0x000000065d667984 */ /* 0x000ee20008000800 */
[----:B------:R-:W-:-:S03]  /*1770*/  LOP3.LUT R98, R98, R71, RZ, 0xfc, !PT ;  /* 0x0000004762627212 */ /* 0x000fc600078efcff */
[----:B------:R-:W4:Y:S03]  /*1780*/  LDS R101, [R93+UR6+0x400] ;  /* 0x000400065d657984 */ /* 0x000f260008000800 */
[C---:B------:R-:W-:Y:S01]  /*1790*/  HMMA.16816.F16 R38, R28.reuse, R48, R38 ;  /* 0x000000301c26723c */ /* 0x040fe20000000826 */
[----:B------:R-:W4:Y:S02]  /*17a0*/  LDS R69, [R69+UR9] ;  /* 0x0000000945457984 */ /* 0x000f240008000800 */
[----:B------:R-:W-:Y:S02]  /*17b0*/  HADD2 R79, R79, R80 ;  /* 0x000000504f4f7230 */ /* 0x000fe40000000000 */
[----:B------:R-:W-:Y:S03]  /*17c0*/  LDS R91, [R91+UR6] ;  /* 0x000000065b5b7984 */ /* 0x000fe60008000800 */
[----:B------:R-:W-:Y:S01]  /*17d0*/  HMMA.16816.F16 R36, R28, R50, R54 ;  /* 0x000000321c24723c */ /* 0x000fe20000000836 */
[----:B------:R-:W-:Y:S01]  /*17e0*/  F2FP.F16.E4M3.UNPACK_B R29, R88 ;  /* 0x00000058ff1d723e */ /* 0x000fe200020006ff */
[----:B------:R-:W-:Y:S01]  /*17f0*/  LDS R95, [R95+UR6] ;  /* 0x000000065f5f7984 */ /* 0x000fe20008000800 */
[----:B------:R-:W-:-:S02]  /*1800*/  F2FP.F16.E4M3.UNPACK_B R31, R90 ;  /* 0x0000005aff1f723e */ /* 0x000fc400020006ff */
[----:B-1----:R-:W-:Y:S02]  /*1810*/  F2FP.F16.E4M3.UNPACK_B R28, R63 ;  /* 0x0000003fff1c723e */ /* 0x002fe400020006ff */
[----:B0-----:R-:W-:Y:S02]  /*1820*/  F2FP.F16.E4M3.UNPACK_B R30, R62 ;  /* 0x0000003eff1e723e */ /* 0x001fe400020006ff */
[----:B------:R-:W-:Y:S02]  /*1830*/  F2FP.F16.E4M3.UNPACK_B R55, R97 ;  /* 0x00000061ff37723e */ /* 0x000fe400020006ff */
[----:B------:R-:W-:Y:S01]  /*1840*/  F2FP.F16.E4M3.UNPACK_B R54, R100 ;  /* 0x00000064ff36723e */ /* 0x000fe200020006ff */
[----:B------:R-:W-:Y:S02]  /*1850*/  HADD2 R89, R38, R89 ;  /* 0x0000005926597230 */ /* 0x000fe40000000000 */
[----:B------:R-:W-:Y:S01]  /*1860*/  HMMA.16816.F16 R34, R28, R34, RZ ;  /* 0x000000221c22723c */ /* 0x000fe200000008ff */
[----:B------:R-:W-:Y:S01]  /*1870*/  LDS R38, [R86+UR6] ;  /* 0x0000000656267984 */ /* 0x000fe20008000800 */
[----:B--2---:R-:W-:-:S03]  /*1880*/  F2FP.F16.E4M3.UNPACK_B R32, R104 ;  /* 0x00000068ff20723e */ /* 0x004fc600020006ff */
[----:B------:R-:W-:-:S03]  /*1890*/  HADD2 R96, R37, R96 ;  /* 0x0000006025607230 */ /* 0x000fc60000000000 */
[C---:B------:R-:W-:Y:S08]  /*18a0*/  HMMA.16816.F16 R40, R28.reuse, R40, RZ ;  /* 0x000000281c28723c */ /* 0x040ff000000008ff */
[C---:B------:R-:W-:Y:S08]  /*18b0*/  HMMA.16816.F16 R42, R28.reuse, R42, RZ ;  /* 0x0000002a1c2a723c */ /* 0x040ff000000008ff */
[----:B------:R-:W-:Y:S01]  /*18c0*/  HMMA.16816.F16 R52, R28, R52, RZ ;  /* 0x000000341c34723c */ /* 0x000fe200000008ff */
[----:B------:R-:W-:-:S02]  /*18d0*/  F2FP.F16.E4M3.UNPACK_B R29, R88.H1 ;  /* 0x00000058ff1d723e */ /* 0x000fc400030006ff */
[----:B------:R-:W-:Y:S02]  /*18e0*/  LOP3.LUT R88, R67, R71, RZ, 0xfc, !PT ;  /* 0x0000004743587212 */ /* 0x000fe400078efcff */
[----:B------:R-:W-:Y:S02]  /*18f0*/  F2FP.F16.E4M3.UNPACK_B R31, R90.H1 ;  /* 0x0000005aff1f723e */ /* 0x000fe400030006ff */
[----:B------:R-:W-:Y:S02]  /*1900*/  F2FP.F16.E4M3.UNPACK_B R28, R63.H1 ;  /* 0x0000003fff1c723e */ /* 0x000fe400030006ff */
[----:B------:R-:W0:Y:S01]  /*1910*/  LDS R88, [R88+UR9] ;  /* 0x0000000958587984 */ /* 0x000e220008000800 */
[----:B------:R-:W-:Y:S02]  /*1920*/  F2FP.F16.E4M3.UNPACK_B R30, R62.H1 ;  /* 0x0000003eff1e723e */ /* 0x000fe400030006ff */
[----:B------:R-:W-:Y:S02]  /*1930*/  LOP3.LUT R90, R87, R71, RZ, 0xfc, !PT ;  /* 0x00000047575a7212 */ /* 0x000fe400078efcff */
[----:B------:R-:W1:Y:S03]  /*1940*/  LDS R87, [R94+UR6+0xc00] ;  /* 0x000c00065e577984 */ /* 0x000e660008000800 */
[----:B------:R-:W-:Y:S01]  /*1950*/  HMMA.16816.F16 R44, R28, R44, R34 ;  /* 0x0000002c1c2c723c */ /* 0x000fe20000000822 */
[----:B---3--:R-:W-:Y:S01]  /*1960*/  F2FP.F16.E4M3.UNPACK_B R34, R102 ;  /* 0x00000066ff22723e */ /* 0x008fe200020006ff */
[----:B------:R-:W-:Y:S01]  /*1970*/  LDS R90, [R90+UR6] ;  /* 0x000000065a5a7984 */ /* 0x000fe20008000800 */
[----:B----4-:R-:W-:-:S05]  /*1980*/  F2FP.F16.E4M3.UNPACK_B R35, R101 ;  /* 0x00000065ff23723e */ /* 0x010fca00020006ff */
[C---:B------:R-:W-:Y:S01]  /*1990*/  HMMA.16816.F16 R46, R28.reuse, R46, R40 ;  /* 0x0000002e1c2e723c */ /* 0x040fe20000000828 */
[-C--:B------:R-:W-:Y:S02]  /*19a0*/  F2FP.F16.E4M3.UNPACK_B R40, R68.reuse ;  /* 0x00000044ff28723e */ /* 0x080fe400020006ff */
[-C--:B------:R-:W-:Y:S02]  /*19b0*/  F2FP.F16.E4M3.UNPACK_B R41, R69.reuse ;  /* 0x00000045ff29723e */ /* 0x080fe400020006ff */
[----:B------:R-:W-:Y:S02]  /*19c0*/  F2FP.F16.E4M3.UNPACK_B R68, R68.H1 ;  /* 0x00000044ff44723e */ /* 0x000fe400030006ff */
[----:B------:R-:W-:Y:S01]  /*19d0*/  F2FP.F16.E4M3.UNPACK_B R69, R69.H1 ;  /* 0x00000045ff45723e */ /* 0x000fe200030006ff */
[----:B------:R-:W-:Y:S01]  /*19e0*/  HMMA.16816.F16 R48, R28, R48, R42 ;  /* 0x000000301c30723c */ /* 0x000fe2000000082a */
[-C--:B------:R-:W-:Y:S02]  /*19f0*/  F2FP.F16.E4M3.UNPACK_B R42, R64.reuse ;  /* 0x00000040ff2a723e */ /* 0x080fe400020006ff */
[----:B------:R-:W-:Y:S01]  /*1a00*/  F2FP.F16.E4M3.UNPACK_B R64, R64.H1 ;  /* 0x00000040ff40723e */ /* 0x000fe200030006ff */
[----:B------:R-:W-:-:S02]  /*1a10*/  HADD2 R44, R44, R85 ;  /* 0x000000552c2c7230 */ /* 0x000fc40000000000 */
[----:B------:R-:W-:Y:S02]  /*1a20*/  HADD2 R18, R45, R18 ;  /* 0x000000122d127230 */ /* 0x000fe40000000000 */
[----:B------:R-:W-:Y:S01]  /*1a30*/  HMMA.16816.F16 R50, R28, R50, R52 ;  /* 0x000000321c32723c */ /* 0x000fe20000000834 */
[----:B------:R-:W-:Y:S01]  /*1a40*/  HADD2 R28, R26, R59 ;  /* 0x0000003b1a1c7230 */ /* 0x000fe20000000000 */
[----:B------:R-:W-:Y:S01]  /*1a50*/  F2FP.F16.E4M3.UNPACK_B R52, R60 ;  /* 0x0000003cff34723e */ /* 0x000fe200020006ff */
[----:B------:R-:W-:Y:S01]  /*1a60*/  HADD2 R26, R74, R57 ;  /* 0x000000394a1a7230 */ /* 0x000fe20000000000 */
[----:B------:R-:W-:Y:S01]  /*1a70*/  F2FP.F16.E4M3.UNPACK_B R57, R97.H1 ;  /* 0x00000061ff39723e */ /* 0x000fe200030006ff */
[----:B------:R-:W-:Y:S01]  /*1a80*/  HADD2 R29, R33, R56 ;  /* 0x00000038211d7230 */ /* 0x000fe20000000000 */
[----:B------:R-:W2:Y:S01]  /*1a90*/  LDS R97, [R93+UR6+0xc00] ;  /* 0x000c00065d617984 */ /* 0x000ea20008000800 */
[----:B------:R-:W-:Y:S01]  /*1aa0*/  F2FP.F16.E4M3.UNPACK_B R33, R103 ;  /* 0x00000067ff21723e */ /* 0x000fe200020006ff */
[----:B------:R-:W-:Y:S01]  /*1ab0*/  HADD2 R30, R75, R76 ;  /* 0x0000004c4b1e7230 */ /* 0x000fe20000000000 */
[-C--:B------:R-:W-:Y:S01]  /*1ac0*/  F2FP.F16.E4M3.UNPACK_B R53, R61.reuse ;  /* 0x0000003dff35723e */ /* 0x080fe200020006ff */
[----:B------:R-:W-:Y:S01]  /*1ad0*/  HADD2 R31, R73, R84 ;  /* 0x00000054491f7230 */ /* 0x000fe20000000000 */
[----:B0-----:R-:W-:Y:S01]  /*1ae0*/  F2FP.F16.E4M3.UNPACK_B R43, R88 ;  /* 0x00000058ff2b723e */ /* 0x001fe200020006ff */
[----:B------:R-:W-:Y:S01]  /*1af0*/  HADD2 R15, R46, R15 ;  /* 0x0000000f2e0f7230 */ /* 0x000fe20000000000 */
[----:B------:R-:W-:Y:S01]  /*1b00*/  F2FP.F16.E4M3.UNPACK_B R56, R100.H1 ;  /* 0x00000064ff38723e */ /* 0x000fe200030006ff */
[----:B------:R-:W-:Y:S01]  /*1b10*/  HMMA.16816.F16 R58, R32, R54, RZ ;  /* 0x00000036203a723c */ /* 0x000fe200000008ff */
[----:B------:R-:W-:Y:S01]  /*1b20*/  F2FP.F16.E4M3.UNPACK_B R60, R60.H1 ;  /* 0x0000003cff3c723e */ /* 0x000fe200030006ff */
[----:B------:R-:W-:Y:S01]  /*1b30*/  HADD2 R16, R47, R16 ;  /* 0x000000102f107230 */ /* 0x000fe20000000000 */
[----:B------:R-:W-:Y:S01]  /*1b40*/  F2FP.F16.E4M3.UNPACK_B R61, R61.H1 ;  /* 0x0000003dff3d723e */ /* 0x000fe200030006ff */
[----:B------:R-:W-:Y:S01]  /*1b50*/  HADD2 R13, R48, R13 ;  /* 0x0000000d300d7230 */ /* 0x000fe20000000000 */
[----:B------:R-:W-:Y:S01]  /*1b60*/  F2FP.F16.E4M3.UNPACK_B R65, R88.H1 ;  /* 0x00000058ff41723e */ /* 0x000fe200030006ff */
[----:B------:R-:W-:-:S02]  /*1b70*/  HADD2 R88, R78, R77 ;  /* 0x0000004d4e587230 */ /* 0x000fc40000000000 */
[C---:B------:R-:W-:Y:S01]  /*1b80*/  HMMA.16816.F16 R62, R32.reuse, R52, RZ ;  /* 0x00000034203e723c */ /* 0x040fe200000008ff */
[----:B------:R-:W-:Y:S02]  /*1b90*/  HADD2 R78, R72, R81 ;  /* 0x00000051484e7230 */ /* 0x000fe40000000000 */
[----:B------:R-:W-:Y:S02]  /*1ba0*/  HADD2 R12, R49, R12 ;  /* 0x0000000c310c7230 */ /* 0x000fe40000000000 */
[----:B------:R-:W-:Y:S02]  /*1bb0*/  HADD2 R9, R50, R9 ;  /* 0x0000000932097230 */ /* 0x000fe40000000000 */
[----:B------:R-:W-:Y:S01]  /*1bc0*/  HADD2 R10, R51, R10 ;  /* 0x0000000a330a7230 */ /* 0x000fe20000000000 */
[C---:B------:R-:W-:Y:S08]  /*1bd0*/  HMMA.16816.F16 R66, R32.reuse, R42, RZ ;  /* 0x0000002a2042723c */ /* 0x040ff000000008ff */
[----:B------:R-:W-:Y:S01]  /*1be0*/  HMMA.16816.F16 R70, R32, R40, RZ ;  /* 0x000000282046723c */ /* 0x000fe200000008ff */
[----:B------:R-:W-:-:S02]  /*1bf0*/  F2FP.F16.E4M3.UNPACK_B R32, R104.H1 ;  /* 0x00000068ff20723e */ /* 0x000fc400030006ff */
[----:B------:R-:W-:Y:S02]  /*1c00*/  F2FP.F16.E4M3.UNPACK_B R33, R103.H1 ;  /* 0x00000067ff21723e */ /* 0x000fe400030006ff */
[----:B------:R-:W-:Y:S02]  /*1c10*/  F2FP.F16.E4M3.UNPACK_B R34, R102.H1 ;  /* 0x00000066ff22723e */ /* 0x000fe400030006ff */
[----:B------:R-:W-:-:S07]  /*1c20*/  F2FP.F16.E4M3.UNPACK_B R35, R101.H1 ;  /* 0x00000065ff23723e */ /* 0x000fce00030006ff */
[C---:B------:R-:W-:Y:S08]  /*1c30*/  HMMA.16816.F16 R58, R32.reuse, R56, R58 ;  /* 0x00000038203a723c */ /* 0x040ff0000000083a */
[C---:B------:R-:W-:Y:S08]  /*1c40*/  HMMA.16816.F16 R62, R32.reuse, R60, R62 ;  /* 0x0000003c203e723c */ /* 0x040ff0000000083e */
[----:B------:R-:W-:Y:S03]  /*1c50*/  HMMA.16816.F16 R66, R32, R64, R66 ;  /* 0x000000402042723c */ /* 0x000fe60000000842 */
[----:B------:R-:W-:-:S05]  /*1c60*/  HADD2 R14, R59, R14 ;  /* 0x0000000e3b0e7230 */ /* 0x000fca0000000000 */
[----:B------:R-:W-:Y:S01]  /*1c70*/  HMMA.16816.F16 R70, R32, R68, R70 ;  /* 0x000000442046723c */ /* 0x000fe20000000846 */
[----:B-1----:R-:W-:Y:S02]  /*1c80*/  F2FP.F16.E4M3.UNPACK_B R33, R87 ;  /* 0x00000057ff21723e */ /* 0x002fe400020006ff */
[----:B--2---:R-:W-:Y:S02]  /*1c90*/  F2FP.F16.E4M3.UNPACK_B R35, R97 ;  /* 0x00000061ff23723e */ /* 0x004fe400020006ff */
[----:B------:R-:W-:Y:S02]  /*1ca0*/  F2FP.F16.E4M3.UNPACK_B R32, R91 ;  /* 0x0000005bff20723e */ /* 0x000fe400020006ff */
[----:B------:R-:W-:-:S07]  /*1cb0*/  F2FP.F16.E4M3.UNPACK_B R34, R95 ;  /* 0x0000005fff22723e */ /* 0x000fce00020006ff */
[C---:B------:R-:W-:Y:S08]  /*1cc0*/  HMMA.16816.F16 R72, R32.reuse, R54, RZ ;  /* 0x000000362048723c */ /* 0x040ff000000008ff */
[C---:B------:R-:W-:Y:S08]  /*1cd0*/  HMMA.16816.F16 R74, R32.reuse, R52, RZ ;  /* 0x00000034204a723c */ /* 0x040ff000000008ff */
[C---:B------:R-:W-:Y:S08]  /*1ce0*/  HMMA.16816.F16 R76, R32.reuse, R42, RZ ;  /* 0x0000002a204c723c */ /* 0x040ff000000008ff */
[----:B------:R-:W-:Y:S01]  /*1cf0*/  HMMA.16816.F16 R80, R32, R40, RZ ;  /* 0x000000282050723c */ /* 0x000fe200000008ff */
[----:B------:R-:W-:Y:S01]  /*1d00*/  F2FP.F16.E4M3.UNPACK_B R34, R95.H1 ;  /* 0x0000005fff22723e */ /* 0x000fe200030006ff */
[----:B------:R-:W-:Y:S01]  /*1d10*/  HADD2 R95, R39, R82 ;  /* 0x00000052275f7230 */ /* 0x000fe20000000000 */
[----:B------:R-:W-:Y:S01]  /*1d20*/  F2FP.F16.E4M3.UNPACK_B R32, R91.H1 ;  /* 0x0000005bff20723e */ /* 0x000fe200030006ff */
[----:B------:R-:W0:Y:S01]  /*1d30*/  LDS R39, [R94+UR6+0x1400] ;  /* 0x001400065e277984 */ /* 0x000e220008000800 */
[----:B------:R-:W-:-:S02]  /*1d40*/  F2FP.F16.E4M3.UNPACK_B R33, R87.H1 ;  /* 0x00000057ff21723e */ /* 0x000fc400030006ff */
[----:B------:R-:W-:Y:S01]  /*1d50*/  F2FP.F16.E4M3.UNPACK_B R35, R97.H1 ;  /* 0x00000061ff23723e */ /* 0x000fe200030006ff */
[----:B------:R-:W1:Y:S01]  /*1d60*/  LDS R91, [R93+UR6+0x1400] ;  /* 0x001400065d5b7984 */ /* 0x000e620008000800 */
[----:B------:R-:W-:-:S05]  /*1d70*/  HADD2 R97, R36, R83 ;  /* 0x0000005324617230 */ /* 0x000fca0000000000 */
[C---:B------:R-:W-:Y:S08]  /*1d80*/  HMMA.16816.F16 R72, R32.reuse, R56, R72 ;  /* 0x000000382048723c */ /* 0x040ff00000000848 */
[C---:B------:R-:W-:Y:S08]  /*1d90*/  HMMA.16816.F16 R74, R32.reuse, R60, R74 ;  /* 0x0000003c204a723c */ /* 0x040ff0000000084a */
[----:B------:R-:W-:Y:S03]  /*1da0*/  HMMA.16816.F16 R76, R32, R64, R76 ;  /* 0x00000040204c723c */ /* 0x000fe6000000084c */
[----:B------:R-:W-:-:S05]  /*1db0*/  HADD2 R11, R72, R11 ;  /* 0x0000000b480b7230 */ /* 0x000fca0000000000 */
[----:B------:R-:W-:Y:S01]  /*1dc0*/  HMMA.16816.F16 R80, R32, R68, R80 ;  /* 0x000000442050723c */ /* 0x000fe20000000850 */
[----:B------:R-:W-:Y:S02]  /*1dd0*/  F2FP.F16.E4M3.UNPACK_B R32, R38 ;  /* 0x00000026ff20723e */ /* 0x000fe400020006ff */
[----:B------:R-:W-:Y:S01]  /*1de0*/  F2FP.F16.E4M3.UNPACK_B R34, R90 ;  /* 0x0000005aff22723e */ /* 0x000fe200020006ff */
[----:B------:R-:W-:Y:S01]  /*1df0*/  HADD2 R17, R74, R17 ;  /* 0x000000114a117230 */ /* 0x000fe20000000000 */
[----:B0-----:R-:W-:Y:S02]  /*1e00*/  F2FP.F16.E4M3.UNPACK_B R33, R39 ;  /* 0x00000027ff21723e */ /* 0x001fe400020006ff */
[----:B-1----:R-:W-:-:S04]  /*1e10*/  F2FP.F16.E4M3.UNPACK_B R35, R91 ;  /* 0x0000005bff23723e */ /* 0x002fc800020006ff */
[----:B------:R-:W-:-:S03]  /*1e20*/  HADD2 R59, R76, R28 ;  /* 0x0000001c4c3b7230 */ /* 0x000fc60000000000 */
[----:B------:R-:W-:Y:S05]  /*1e30*/  HMMA.16816.F16 R36, R32, R40, RZ ;  /* 0x000000282024723c */ /* 0x000fea00000008ff */
[----:B------:R-:W-:-:S03]  /*1e40*/  HADD2 R76, R81, R30 ;  /* 0x0000001e514c7230 */ /* 0x000fc60000000000 */
[C---:B------:R-:W-:Y:S08]  /*1e50*/  HMMA.16816.F16 R82, R32.reuse, R54, RZ ;  /* 0x000000362052723c */ /* 0x040ff000000008ff */
[C---:B------:R-:W-:Y:S08]  /*1e60*/  HMMA.16816.F16 R84, R32.reuse, R52, RZ ;  /* 0x000000342054723c */ /* 0x040ff000000008ff */
[----:B------:R-:W-:Y:S01]  /*1e70*/  HMMA.16816.F16 R86, R32, R42, RZ ;  /* 0x0000002a2056723c */ /* 0x000fe200000008ff */
[----:B------:R-:W-:-:S02]  /*1e80*/  F2FP.F16.E4M3.UNPACK_B R32, R38.H1 ;  /* 0x00000026ff20723e */ /* 0x000fc400030006ff */
[----:B------:R-:W-:Y:S01]  /*1e90*/  F2FP.F16.E4M3.UNPACK_B R33, R39.H1 ;  /* 0x00000027ff21723e */ /* 0x000fe200030006ff */
[----:B------:R-:W0:Y:S01]  /*1ea0*/  LDS R38, [R98+UR6] ;  /* 0x0000000662267984 */ /* 0x000e220008000800 */
[----:B------:R-:W-:Y:S02]  /*1eb0*/  F2FP.F16.E4M3.UNPACK_B R34, R90.H1 ;  /* 0x0000005aff22723e */ /* 0x000fe400030006ff */
[----:B------:R-:W-:Y:S01]  /*1ec0*/  F2FP.F16.E4M3.UNPACK_B R35, R91.H1 ;  /* 0x0000005bff23723e */ /* 0x000fe200030006ff */
[----:B------:R1:W2:Y:S06]  /*1ed0*/  LDS R39, [R93+UR6+0x1c00] ;  /* 0x001c00065d277984 */ /* 0x0002ac0008000800 */
[----:B------:R-:W-:Y:S01]  /*1ee0*/  HMMA.16816.F16 R90, R32, R68, R36 ;  /* 0x00000044205a723c */ /* 0x000fe20000000824 */
[----:B------:R3:W4:Y:S01]  /*1ef0*/  LDS R36, [R99+UR6] ;  /* 0x0000000663247984 */ /* 0x0007220008000800 */
[----:B-1----:R-:W-:-:S02]  /*1f00*/  HADD2 R93, R58, R8 ;  /* 0x000000083a5d7230 */ /* 0x002fc40000000000 */
[----:B------:R-:W-:Y:S01]  /*1f10*/  HADD2 R58, R77, R27 ;  /* 0x0000001b4d3a7230 */ /* 0x000fe20000000000 */
[----:B------:R1:W4:Y:S03]  /*1f20*/  LDS R37, [R94+UR6+0x1c00] ;  /* 0x001c00065e257984 */ /* 0x0003260008000800 */
[C---:B------:R-:W-:Y:S01]  /*1f30*/  HMMA.16816.F16 R82, R32.reuse, R56, R82 ;  /* 0x000000382052723c */ /* 0x040fe20000000852 */
[----:B---3--:R-:W-:Y:S02]  /*1f40*/  HADD2 R99, R62, R25 ;  /* 0x000000193e637230 */ /* 0x008fe40000000000 */
[----:B------:R-:W-:Y:S02]  /*1f50*/  HADD2 R62, R67, R22 ;  /* 0x00000016433e7230 */ /* 0x000fe40000000000 */
[----:B-1----:R-:W-:Y:S02]  /*1f60*/  HADD2 R94, R63, R24 ;  /* 0x000000183f5e7230 */ /* 0x002fe40000000000 */
[----:B------:R-:W-:Y:S01]  /*1f70*/  HADD2 R63, R66, R23 ;  /* 0x00000017423f7230 */ /* 0x000fe20000000000 */
[----:B------:R-:W-:Y:S03]  /*1f80*/  HMMA.16816.F16 R84, R32, R60, R84 ;  /* 0x0000003c2054723c */ /* 0x000fe60000000854 */
[----:B------:R-:W-:-:S05]  /*1f90*/  HADD2 R96, R91, R96 ;  /* 0x000000605b607230 */ /* 0x000fca0000000000 */
[----:B------:R-:W-:Y:S03]  /*1fa0*/  HMMA.16816.F16 R86, R32, R64, R86 ;  /* 0x000000402056723c */ /* 0x000fe60000000856 */
[----:B------:R-:W-:Y:S01]  /*1fb0*/  HADD2 R77, R82, R88 ;  /* 0x00000058524d7230 */ /* 0x000fe20000000000 */
[-C--:B0-----:R-:W-:Y:S02]  /*1fc0*/  F2FP.F16.E4M3.UNPACK_B R34, R38.reuse ;  /* 0x00000026ff22723e */ /* 0x081fe400020006ff */
[----:B------:R-:W-:Y:S02]  /*1fd0*/  F2FP.F16.E4M3.UNPACK_B R38, R38.H1 ;  /* 0x00000026ff26723e */ /* 0x000fe400030006ff */
[----:B--2---:R-:W-:-:S03]  /*1fe0*/  F2FP.F16.E4M3.UNPACK_B R35, R39 ;  /* 0x00000027ff23723e */ /* 0x004fc600020006ff */
[----:B------:R-:W-:Y:S01]  /*1ff0*/  HADD2 R81, R84, R78 ;  /* 0x0000004e54517230 */ /* 0x000fe20000000000 */
[----:B------:R-:W-:Y:S01]  /*2000*/  F2FP.F16.E4M3.UNPACK_B R39, R39.H1 ;  /* 0x00000027ff27723e */ /* 0x000fe200030006ff */
[----:B------:R-:W-:Y:S01]  /*2010*/  HADD2 R84, R85, R31 ;  /* 0x0000001f55547230 */ /* 0x000fe20000000000 */
[-C--:B----4-:R-:W-:Y:S02]  /*2020*/  F2FP.F16.E4M3.UNPACK_B R32, R36.reuse ;  /* 0x00000024ff20723e */ /* 0x090fe400020006ff */
[----:B------:R-:W-:-:S03]  /*2030*/  F2FP.F16.E4M3.UNPACK_B R36, R36.H1 ;  /* 0x00000024ff24723e */ /* 0x000fc600030006ff */
[----:B------:R-:W-:Y:S01]  /*2040*/  HADD2 R89, R86, R89 ;  /* 0x0000005956597230 */ /* 0x000fe20000000000 */
[-C--:B------:R-:W-:Y:S01]  /*2050*/  F2FP.F16.E4M3.UNPACK_B R33, R37.reuse ;  /* 0x00000025ff21723e */ /* 0x080fe200020006ff */
[----:B------:R-:W-:Y:S01]  /*2060*/  HADD2 R82, R87, R95 ;  /* 0x0000005f57527230 */ /* 0x000fe20000000000 */
[----:B------:R-:W-:-:S05]  /*2070*/  F2FP.F16.E4M3.UNPACK_B R37, R37.H1 ;  /* 0x00000025ff25723e */ /* 0x000fca00030006ff */
[C---:B------:R-:W-:Y:S08]  /*2080*/  HMMA.16816.F16 R54, R32.reuse, R54, RZ ;  /* 0x000000362036723c */ /* 0x040ff000000008ff */
[C---:B------:R-:W-:Y:S08]  /*2090*/  HMMA.16816.F16 R52, R32.reuse, R52, RZ ;  /* 0x000000342034723c */ /* 0x040ff000000008ff */
[C---:B------:R-:W-:Y:S08]  /*20a0*/  HMMA.16816.F16 R42, R32.reuse, R42, RZ ;  /* 0x0000002a202a723c */ /* 0x040ff000000008ff */
[----:B------:R-:W-:Y:S08]  /*20b0*/  HMMA.16816.F16 R32, R32, R40, RZ ;  /* 0x000000282020723c */ /* 0x000ff000000008ff */
[----:B------:R-:W-:Y:S01]  /*20c0*/  HMMA.16816.F16 R54, R36, R56, R54 ;  /* 0x000000382436723c */ /* 0x000fe20000000836 */
[----:B------:R-:W-:-:S02]  /*20d0*/  HADD2 R57, R80, R26 ;  /* 0x0000001a50397230 */ /* 0x000fc40000000000 */
[----:B------:R-:W-:Y:S02]  /*20e0*/  HADD2 R80, R83, R79 ;  /* 0x0000004f53507230 */ /* 0x000fe40000000000 */
[----:B------:R-:W-:Y:S02]  /*20f0*/  HADD2 R56, R75, R29 ;  /* 0x0000001d4b387230 */ /* 0x000fe40000000000 */
[----:B------:R-:W-:Y:S01]  /*2100*/  HADD2 R83, R90, R97 ;  /* 0x000000615a537230 */ /* 0x000fe20000000000 */
[----:B------:R-:W-:Y:S01]  /*2110*/  HMMA.16816.F16 R52, R36, R60, R52 ;  /* 0x0000003c2434723c */ /* 0x000fe20000000834 */
[----:B------:R-:W-:Y:S02]  /*2120*/  HADD2 R61, R70, R21 ;  /* 0x00000015463d7230 */ /* 0x000fe40000000000 */
[----:B------:R-:W-:-:S05]  /*2130*/  HADD2 R60, R71, R20 ;  /* 0x00000014473c7230 */ /* 0x000fca0000000000 */
[----:B------:R-:W-:Y:S01]  /*2140*/  HMMA.16816.F16 R42, R36, R64, R42 ;  /* 0x00000040242a723c */ /* 0x000fe2000000082a */
[----:B------:R-:W-:Y:S02]  /*2150*/  HADD2 R64, R73, R19 ;  /* 0x0000001349407230 */ /* 0x000fe40000000000 */
[----:B------:R-:W-:Y:S02]  /*2160*/  HADD2 R85, R54, R44 ;  /* 0x0000002c36557230 */ /* 0x000fe40000000000 */
[----:B------:R-:W-:-:S03]  /*2170*/  HADD2 R18, R55, R18 ;  /* 0x0000001237127230 */ /* 0x000fc60000000000 */
[----:B------:R-:W-:Y:S03]  /*2180*/  HMMA.16816.F16 R32, R36, R68, R32 ;  /* 0x000000442420723c */ /* 0x000fe60000000820 */
[----:B------:R-:W-:Y:S02]  /*2190*/  HADD2 R15, R52, R15 ;  /* 0x0000000f340f7230 */ /* 0x000fe40000000000 */
[----:B------:R-:W-:-:S06]  /*21a0*/  HADD2 R16, R53, R16 ;  /* 0x0000001035107230 */ /* 0x000fcc0000000000 */
[----:B------:R-:W-:Y:S02]  /*21b0*/  HADD2 R13, R42, R13 ;  /* 0x0000000d2a0d7230 */ /* 0x000fe40000000000 */
[----:B------:R-:W-:-:S06]  /*21c0*/  HADD2 R12, R43, R12 ;  /* 0x0000000c2b0c7230 */ /* 0x000fcc0000000000 */
[----:B------:R-:W-:Y:S02]  /*21d0*/  HADD2 R9, R32, R9 ;  /* 0x0000000920097230 */ /* 0x000fe40000000000 */
[----:B------:R-:W-:Y:S01]  /*21e0*/  HADD2 R10, R33, R10 ;  /* 0x0000000a210a7230 */ /* 0x000fe20000000000 */
[----:B------:R-:W-:Y:S06]  /*21f0*/  BAR.SYNC.DEFER_BLOCKING 0x0 ;  /* 0x0000000000007b1d */ /* 0x000fec0000010000 */
[----:B------:R-:W-:Y:S05]  /*2200*/  BRA.U !UP0, `(.L_x_20) ;  /* 0xffffffe108387547 */ /* 0x000fea000b83ffff */
.L_x_0:
[----:B------:R-:W1:Y:S01]  /*2210*/  S2R R5, SR_CTAID.Y ;  /* 0x0000000000057919 */ /* 0x000e620000002600 */
[----:B------:R-:W2:Y:S01]  /*2220*/  LDC.64 R2, c[0x0][0x398] ;  /* 0x0000e600ff027b82 */ /* 0x000ea20000000a00 */
[C---:B------:R-:W-:Y:S01]  /*2230*/  LOP3.LUT R8, R0.reuse, 0x60, RZ, 0xc0, !PT ;  /* 0x0000006000087812 */ /* 0x040fe200078ec0ff */
[----:B------:R-:W-:Y:S01]  /*2240*/  IMAD.SHL.U32 R4, R0, 0x2, RZ ;  /* 0x0000000200047824 */ /* 0x000fe200078e00ff */
[----:B------:R-:W3:Y:S01]  /*2250*/  S2R R6, SR_CTAID.X ;  /* 0x0000000000067919 */ /* 0x000ee20000002500 */
[----:B------:R-:W-:Y:S01]  /*2260*/  SHF.R.U32.HI R7, RZ, 0x1, R0 ;  /* 0x00000001ff077819 */ /* 0x000fe20000011600 */
[----:B------:R-:W4:Y:S01]  /*2270*/  LDCU.64 UR8, c[0x0][0x390] ;  /* 0x00007200ff0877ac */ /* 0x000f220008000a00 */
[----:B------:R-:W-:Y:S02]  /*2280*/  LOP3.LUT R19, R92, 0x7, RZ, 0xc0, !PT ;  /* 0x000000075c137812 */ /* 0x000fe400078ec0ff */
[----:B------:R-:W-:Y:S01]  /*2290*/  LOP3.LUT R7, R7, 0x40, RZ, 0xc0, !PT ;  /* 0x0000004007077812 */ /* 0x000fe200078ec0ff */
[----:B-1----:R-:W-:Y:S01]  /*22a0*/  IMAD R0, R5, 0x80, R8 ;  /* 0x0000008005007824 */ /* 0x002fe200078e0208 */
[----:B------:R-:W-:-:S03]  /*22b0*/  LOP3.LUT R5, R4, 0x6, RZ, 0xc0, !PT ;  /* 0x0000000604057812 */ /* 0x000fc600078ec0ff */
[----:B---3--:R-:W-:Y:S02]  /*22c0*/  IMAD R4, R6, 0x80, R7 ;  /* 0x0000008006047824 */ /* 0x008fe400078e0207 */
[----:B------:R-:W-:Y:S02]  /*22d0*/  IMAD.IADD R0, R0, 0x1, R5 ;  /* 0x0000000100007824 */ /* 0x000fe400078e0205 */
[----:B------:R-:W-:Y:S02]  /*22e0*/  IMAD.IADD R19, R19, 0x1, R4 ;  /* 0x0000000113137824 */ /* 0x000fe400078e0204 */
[----:B------:R-:W-:Y:S02]  /*22f0*/  VIADD R6, R0, 0x1 ;  /* 0x0000000100067836 */ /* 0x000fe40000000000 */
[C---:B------:R-:W-:Y:S02]  /*2300*/  VIADD R25, R19.reuse, 0x8 ;  /* 0x0000000813197836 */ /* 0x040fe40000000000 */
[-C--:B--2---:R-:W-:Y:S01]  /*2310*/  IMAD R8, R19, R3.reuse, RZ ;  /* 0x0000000313087224 */ /* 0x084fe200078e02ff */
[-C--:B------:R-:W-:Y:S01]  /*2320*/  ISETP.GE.AND P1, PT, R6, R3.reuse, PT ;  /* 0x000000030600720c */ /* 0x080fe20003f26270 */
[----:B------:R-:W-:Y:S01]  /*2330*/  VIADD R22, R0, 0x9 ;  /* 0x0000000900167836 */ /* 0x000fe20000000000 */
[----:B------:R-:W-:Y:S01]  /*2340*/  ISETP.GE.AND P3, PT, R6, R3, PT ;  /* 0x000000030600720c */ /* 0x000fe20003f66270 */
[----:B------:R-:W-:Y:S01]  /*2350*/  IMAD R23, R3, 0x8, R8 ;  /* 0x0000000803177824 */ /* 0x000fe200078e0208 */
[CC--:B------:R-:W-:Y:S01]  /*2360*/  ISETP.LT.AND P1, PT, R19.reuse, R2.reuse, !P1 ;  /* 0x000000021300720c */ /* 0x0c0fe20004f21270 */
[----:B------:R-:W-:Y:S01]  /*2370*/  VIADD R29, R19, 0x18 ;  /* 0x00000018131d7836 */ /* 0x000fe20000000000 */
[----:B------:R-:W-:-:S02]  /*2380*/  ISETP.GE.OR P4, PT, R25, R2, P3 ;  /* 0x000000021900720c */ /* 0x000fc40001f86670 */
[----:B------:R-:W-:-:S04]  /*2390*/  IADD3 R24, P0, PT, R0, R8, RZ ;  /* 0x0000000800187210 */ /* 0x000fc80007f1e0ff */
[----:B----4-:R-:W-:-:S05]  /*23a0*/  LEA R20, P2, R24, UR8, 0x1 ;  /* 0x0000000818147c11 */ /* 0x010fca000f8408ff */
[----:B------:R-:W1:Y:S01]  /*23b0*/  @P1 LDC.64 R4, c[0x0][0x390] ;  /* 0x0000e400ff041b82 */ /* 0x000e620000000a00 */
[C---:B------:R-:W-:Y:S02]  /*23c0*/  @P1 IMAD.IADD R21, R0.reuse, 0x1, R8 ;  /* 0x0000000100151824 */ /* 0x040fe400078e0208 */
[----:B------:R-:W-:-:S05]  /*23d0*/  @!P4 IMAD.IADD R27, R0, 0x1, R23 ;  /* 0x00000001001bc824 */ /* 0x000fca00078e0217 */
[----:B------:R-:W2:Y:S01]  /*23e0*/  @!P4 LDC.64 R6, c[0x0][0x390] ;  /* 0x0000e400ff06cb82 */ /* 0x000ea20000000a00 */
[----:B-1----:R-:W-:Y:S01]  /*23f0*/  @P1 IMAD.WIDE R4, R21, 0x2, R4 ;  /* 0x0000000215041825 */ /* 0x002fe200078e0204 */
[----:B------:R-:W-:Y:S02]  /*2400*/  LEA.HI.X.SX32 R21, R8, RZ, 0x1, P0 ;  /* 0x000000ff08157211 */ /* 0x000fe400000f0eff */
[----:B------:R-:W-:Y:S02]  /*2410*/  ISETP.GE.AND P0, PT, R22, R3, PT ;  /* 0x000000031600720c */ /* 0x000fe40003f06270 */
[----:B0-----:R0:W-:Y:S01]  /*2420*/  @P1 STG.E desc[UR10][R4.64], R93 ;  /* 0x0000005d04001986 */ /* 0x0011e2000c10190a */
[----:B------:R-:W-:Y:S01]  /*2430*/  LEA.HI.X R21, R24, UR9, R21, 0x1, P2 ;  /* 0x0000000918157c11 */ /* 0x000fe200090f0c15 */
[C---:B------:R-:W-:Y:S01]  /*2440*/  VIADD R24, R0.reuse, 0x11 ;  /* 0x0000001100187836 */ /* 0x040fe20000000000 */
[----:B------:R-:W-:Y:S01]  /*2450*/  IADD3 R26, P1, PT, R0, R23, RZ ;  /* 0x00000017001a7210 */ /* 0x000fe20007f3e0ff */
[----:B--2---:R-:W-:Y:S01]  /*2460*/  @!P4 IMAD.WIDE R6, R27, 0x2, R6 ;  /* 0x000000021b06c825 */ /* 0x004fe200078e0206 */
[----:B------:R-:W-:-:S02]  /*2470*/  ISETP.GE.OR P6, PT, R19, R2, P0 ;  /* 0x000000021300720c */ /* 0x000fc400007c6670 */
[----:B------:R-:W-:Y:S01]  /*2480*/  LEA.HI.X.SX32 R23, R23, RZ, 0x1, P1 ;  /* 0x000000ff17177211 */ /* 0x000fe200008f0eff */
[----:B------:R-:W-:Y:S01]  /*2490*/  VIADD R27, R19, 0x10 ;  /* 0x00000010131b7836 */ /* 0x000fe20000000000 */
[----:B------:R-:W-:Y:S01]  /*24a0*/  LEA R22, P1, R26, UR8, 0x1 ;  /* 0x000000081a167c11 */ /* 0x000fe2000f8208ff */
[----:B------:R1:W-:Y:S01]  /*24b0*/  @!P4 STG.E desc[UR10][R6.64], R14 ;  /* 0x0000000e0600c986 */ /* 0x0003e2000c10190a */
[----:B------:R-:W-:Y:S01]  /*24c0*/  ISETP.GE.AND P2, PT, R24, R3, PT ;  /* 0x000000031800720c */ /* 0x000fe20003f46270 */
[----:B0-----:R-:W-:Y:S01]  /*24d0*/  VIADD R4, R0, 0x19 ;  /* 0x0000001900047836 */ /* 0x001fe20000000000 */
[-C--:B------:R-:W-:Y:S02]  /*24e0*/  ISETP.GE.OR P5, PT, R25, R2.reuse, P0 ;  /* 0x000000021900720c */ /* 0x080fe400007a6670 */
[----:B------:R-:W-:Y:S02]  /*24f0*/  LEA.HI.X R23, R26, UR9, R23, 0x1, P1 ;  /* 0x000000091a177c11 */ /* 0x000fe400088f0c17 */
[-C--:B------:R-:W-:Y:S01]  /*2500*/  ISETP.GE.OR P1, PT, R19, R2.reuse, P2 ;  /* 0x000000021300720c */ /* 0x080fe20001726670 */
[----:B------:R-:W-:Y:S01]  /*2510*/  @!P6 STG.E desc[UR10][R20.64+0x10], R99 ;  /* 0x000010631400e986 */ /* 0x000fe2000c10190a */
[----:B------:R-:W-:-:S02]  /*2520*/  ISETP.GE.OR P6, PT, R25, R2, P2 ;  /* 0x000000021900720c */ /* 0x000fc400017c6670 */
[----:B------:R-:W-:-:S05]  /*2530*/  ISETP.GE.OR P4, PT, R27, R2, P3 ;  /* 0x000000021b00720c */ /* 0x000fca0001f86670 */
[----:B------:R-:W-:Y:S01]  /*2540*/  @!P5 STG.E desc[UR10][R22.64+0x10], R94 ;  /* 0x0000105e1600d986 */ /* 0x000fe2000c10190a */
[----:B------:R-:W-:-:S03]  /*2550*/  ISETP.GE.OR P5, PT, R29, R2, P3 ;  /* 0x000000021d00720c */ /* 0x000fc60001fa6670 */
[----:B------:R-:W-:Y:S01]  /*2560*/  @!P1 STG.E desc[UR10][R20.64+0x20], R63 ;  /* 0x0000203f14009986 */ /* 0x000fe2000c10190a */
[----:B------:R-:W-:-:S03]  /*2570*/  ISETP.GE.AND P1, PT, R4, R3, PT ;  /* 0x000000030400720c */ /* 0x000fc60003f26270 */
[----:B------:R-:W-:Y:S01]  /*2580*/  @!P6 STG.E desc[UR10][R22.64+0x20], R62 ;  /* 0x0000203e1600e986 */ /* 0x000fe2000c10190a */
[----:B------:R-:W0:Y:S01]  /*2590*/  @!P4 LDC.64 R4, c[0x0][0x390] ;  /* 0x0000e400ff04cb82 */ /* 0x000e220000000a00 */
[----:B------:R-:W-:-:S07]  /*25a0*/  ISETP.GE.OR P6, PT, R19, R2, P1 ;  /* 0x000000021300720c */ /* 0x000fce0000fc6670 */
[----:B-1----:R-:W1:Y:S06]  /*25b0*/  @!P5 LDC.64 R6, c[0x0][0x390] ;  /* 0x0000e400ff06db82 */ /* 0x002e6c0000000a00 */
[----:B------:R2:W-:Y:S01]  /*25c0*/  @!P6 STG.E desc[UR10][R20.64+0x30], R61 ;  /* 0x0000303d1400e986 */ /* 0x0005e2000c10190a */
[----:B------:R-:W-:Y:S01]  /*25d0*/  ISETP.GE.OR P6, PT, R25, R2, P1 ;  /* 0x000000021900720c */ /* 0x000fe20000fc6670 */
[C-C-:B------:R-:W-:Y:S02]  /*25e0*/  IMAD R25, R3.reuse, 0x10, R8.reuse ;  /* 0x0000001003197824 */ /* 0x140fe400078e0208 */
[----:B------:R-:W-:-:S02]  /*25f0*/  IMAD R8, R3, 0x20, R8 ;  /* 0x0000002003087824 */ /* 0x000fc400078e0208 */
[--C-:B------:R-:W-:Y:S02]  /*2600*/  @!P4 IMAD.IADD R33, R0, 0x1, R25.reuse ;  /* 0x000000010021c824 */ /* 0x100fe400078e0219 */
[----:B------:R-:W-:Y:S02]  /*2610*/  IMAD R31, R3, 0x8, R25 ;  /* 0x00000008031f7824 */ /* 0x000fe400078e0219 */
[----:B0-----:R-:W-:-:S04]  /*2620*/  @!P4 IMAD.WIDE R4, R33, 0x2, R4 ;  /* 0x000000022104c825 */ /* 0x001fc800078e0204 */
[----:B------:R-:W-:Y:S01]  /*2630*/  @!P6 STG.E desc[UR10][R22.64+0x30], R60 ;  /* 0x0000303c1600e986 */ /* 0x000fe2000c10190a */
[C---:B------:R-:W-:Y:S01]  /*2640*/  IADD3 R14, P6, PT, R0.reuse, R25, RZ ;  /* 0x00000019000e7210 */ /* 0x040fe20007fde0ff */
[----:B------:R-:W-:Y:S02]  /*2650*/  @!P5 IMAD.IADD R35, R0, 0x1, R31 ;  /* 0x000000010023d824 */ /* 0x000fe400078e021f */
[----:B------:R0:W-:Y:S01]  /*2660*/  @!P4 STG.E desc[UR10][R4.64], R11 ;  /* 0x0000000b0400c986 */ /* 0x0001e2000c10190a */
[-C--:B------:R-:W-:Y:S01]  /*2670*/  ISETP.GE.OR P4, PT, R27, R2.reuse, P0 ;  /* 0x000000021b00720c */ /* 0x080fe20000786670 */
[----:B-1----:R-:W-:Y:S01]  /*2680*/  @!P5 IMAD.WIDE R6, R35, 0x2, R6 ;  /* 0x000000022306d825 */ /* 0x002fe200078e0206 */
[----:B------:R-:W-:Y:S02]  /*2690*/  LEA.HI.X.SX32 R25, R25, RZ, 0x1, P6 ;  /* 0x000000ff19197211 */ /* 0x000fe400030f0eff */
[----:B--2---:R-:W-:Y:S02]  /*26a0*/  LEA R20, P6, R14, UR8, 0x1 ;  /* 0x000000080e147c11 */ /* 0x004fe4000f8c08ff */
[----:B------:R-:W-:Y:S01]  /*26b0*/  @!P5 STG.E desc[UR10][R6.64], R64 ;  /* 0x000000400600d986 */ /* 0x000fe2000c10190a */
[----:B------:R-:W-:-:S02]  /*26c0*/  ISETP.GE.OR P5, PT, R29, R2, P0 ;  /* 0x000000021d00720c */ /* 0x000fc400007a6670 */
[----:B------:R-:W-:Y:S02]  /*26d0*/  LEA.HI.X R21, R14, UR9, R25, 0x1, P6 ;  /* 0x000000090e157c11 */ /* 0x000fe4000b0f0c19 */
[----:B------:R-:W-:Y:S01]  /*26e0*/  IADD3 R14, P6, PT, R0, R31, RZ ;  /* 0x0000001f000e7210 */ /* 0x000fe20007fde0ff */
[----:B0-----:R-:W-:Y:S02]  /*26f0*/  VIADD R11, R19, 0x20 ;  /* 0x00000020130b7836 */ /* 0x001fe40000000000 */
[----:B------:R0:W-:Y:S01]  /*2700*/  @!P4 STG.E desc[UR10][R20.64+0x10], R17 ;  /* 0x000010111400c986 */ /* 0x0001e2000c10190a */
[----:B------:R-:W-:Y:S02]  /*2710*/  LEA.HI.X.SX32 R31, R31, RZ, 0x1, P6 ;  /* 0x000000ff1f1f7211 */ /* 0x000fe400030f0eff */
[----:B------:R-:W-:Y:S02]  /*2720*/  LEA R22, P4, R14, UR8, 0x1 ;  /* 0x000000080e167c11 */ /* 0x000fe4000f8808ff */
[----:B------:R-:W-:-:S02]  /*2730*/  ISETP.GE.OR P6, PT, R27, R2, P2 ;  /* 0x000000021b00720c */ /* 0x000fc400017c6670 */
[----:B------:R-:W-:Y:S02]  /*2740*/  LEA.HI.X R23, R14, UR9, R31, 0x1, P4 ;  /* 0x000000090e177c11 */ /* 0x000fe4000a0f0c1f */
[----:B------:R-:W-:-:S03]  /*2750*/  ISETP.GE.OR P4, PT, R29, R2, P2 ;  /* 0x000000021d00720c */ /* 0x000fc60001786670 */
[----:B------:R-:W-:Y:S01]  /*2760*/  @!P5 STG.E desc[UR10][R22.64+0x10], R56 ;  /* 0x000010381600d986 */ /* 0x000fe2000c10190a */
[----:B------:R-:W-:-:S05]  /*2770*/  ISETP.GE.OR P5, PT, R11, R2, P3 ;  /* 0x000000020b00720c */ /* 0x000fca0001fa6670 */
[----:B------:R-:W-:Y:S01]  /*2780*/  @!P6 STG.E desc[UR10][R20.64+0x20], R59 ;  /* 0x0000203b1400e986 */ /* 0x000fe2000c10190a */
[-C--:B------:R-:W-:Y:S01]  /*2790*/  ISETP.GE.OR P6, PT, R27, R2.reuse, P1 ;  /* 0x000000021b00720c */ /* 0x080fe20000fc6670 */
[----:B------:R-:W-:Y:S02]  /*27a0*/  VIADD R27, R19, 0x28 ;  /* 0x00000028131b7836 */ /* 0x000fe40000000000 */
[----:B------:R-:W-:Y:S03]  /*27b0*/  @!P4 STG.E desc[UR10][R22.64+0x20], R58 ;  /* 0x0000203a1600c986 */ /* 0x000fe6000c10190a */
[----:B------:R-:W-:Y:S01]  /*27c0*/  ISETP.GE.OR P4, PT, R27, R2, P3 ;  /* 0x000000021b00720c */ /* 0x000fe20001f86670 */
[----:B------:R-:W1:Y:S01]  /*27d0*/  @!P5 LDC.64 R4, c[0x0][0x390] ;  /* 0x0000e400ff04db82 */ /* 0x000e620000000a00 */
[----:B0-----:R-:W-:-:S05]  /*27e0*/  @!P5 IMAD.IADD R17, R0, 0x1, R8 ;  /* 0x000000010011d824 */ /* 0x001fca00078e0208 */
[----:B------:R0:W-:Y:S01]  /*27f0*/  @!P6 STG.E desc[UR10][R20.64+0x30], R57 ;  /* 0x000030391400e986 */ /* 0x0001e2000c10190a */
[----:B------:R-:W-:-:S05]  /*2800*/  ISETP.GE.OR P6, PT, R29, R2, P1 ;  /* 0x000000021d00720c */ /* 0x000fca0000fc6670 */
[----:B------:R-:W2:Y:S08]  /*2810*/  @!P4 LDC.64 R6, c[0x0][0x390] ;  /* 0x0000e400ff06cb82 */ /* 0x000eb00000000a00 */
[----:B------:R-:W-:Y:S01]  /*2820*/  @!P6 STG.E desc[UR10][R22.64+0x30], R76 ;  /* 0x0000304c1600e986 */ /* 0x000fe2000c10190a */
[----:B------:R-:W-:Y:S01]  /*2830*/  IADD3 R14, P6, PT, R0, R8, RZ ;  /* 0x00000008000e7210 */ /* 0x000fe20007fde0ff */
[----:B-1----:R-:W-:-:S03]  /*2840*/  @!P5 IMAD.WIDE R4, R17, 0x2, R4 ;  /* 0x000000021104d825 */ /* 0x002fc600078e0204 */
[----:B------:R-:W-:Y:S02]  /*2850*/  LEA.HI.X.SX32 R25, R8, RZ, 0x1, P6 ;  /* 0x000000ff08197211 */ /* 0x000fe400030f0eff */
[C---:B------:R-:W-:Y:S01]  /*2860*/  LEA R24, P6, R14.reuse, UR8, 0x1 ;  /* 0x000000080e187c11 */ /* 0x040fe2000f8c08ff */
[----:B------:R-:W-:Y:S01]  /*2870*/  IMAD R17, R3, 0x8, R8 ;  /* 0x0000000803117824 */ /* 0x000fe200078e0208 */
[----:B------:R1:W-:Y:S01]  /*2880*/  @!P5 STG.E desc[UR10][R4.64], R77 ;  /* 0x0000004d0400d986 */ /* 0x0003e2000c10190a */
[----:B------:R-:W-:Y:S02]  /*2890*/  ISETP.GE.OR P5, PT, R11, R2, P0 ;  /* 0x000000020b00720c */ /* 0x000fe400007a6670 */
[----:B------:R-:W-:Y:S01]  /*28a0*/  LEA.HI.X R25, R14, UR9, R25, 0x1, P6 ;  /* 0x000000090e197c11 */ /* 0x000fe2000b0f0c19 */
[C---:B0-----:R-:W-:Y:S01]  /*28b0*/  @!P4 IMAD.IADD R21, R0.reuse, 0x1, R17 ;  /* 0x000000010015c824 */ /* 0x041fe200078e0211 */
[----:B------:R-:W-:-:S03]  /*28c0*/  IADD3 R14, P6, PT, R0, R17, RZ ;  /* 0x00000011000e7210 */ /* 0x000fc60007fde0ff */
[----:B--2---:R-:W-:Y:S01]  /*28d0*/  @!P4 IMAD.WIDE R6, R21, 0x2, R6 ;  /* 0x000000021506c825 */ /* 0x004fe200078e0206 */
[----:B------:R-:W-:Y:S02]  /*28e0*/  LEA.HI.X.SX32 R17, R17, RZ, 0x1, P6 ;  /* 0x000000ff11117211 */ /* 0x000fe400030f0eff */
[C---:B------:R-:W-:Y:S02]  /*28f0*/  LEA R20, P6, R14.reuse, UR8, 0x1 ;  /* 0x000000080e147c11 */ /* 0x040fe4000f8c08ff */
[----:B------:R0:W-:Y:S01]  /*2900*/  @!P4 STG.E desc[UR10][R6.64], R80 ;  /* 0x000000500600c986 */ /* 0x0001e2000c10190a */
[-C--:B------:R-:W-:Y:S02]  /*2910*/  ISETP.GE.OR P4, PT, R27, R2.reuse, P0 ;  /* 0x000000021b00720c */ /* 0x080fe40000786670 */
[----:B------:R-:W-:Y:S01]  /*2920*/  LEA.HI.X R21, R14, UR9, R17, 0x1, P6 ;  /* 0x000000090e157c11 */ /* 0x000fe2000b0f0c11 */
[C---:B------:R-:W-:Y:S01]  /*2930*/  VIADD R17, R19.reuse, 0x30 ;  /* 0x0000003013117836 */ /* 0x040fe20000000000 */
[----:B------:R-:W-:Y:S01]  /*2940*/  @!P5 STG.E desc[UR10][R24.64+0x10], R81 ;  /* 0x000010511800d986 */ /* 0x000fe2000c10190a */
[----:B------:R-:W-:Y:S01]  /*2950*/  VIADD R19, R19, 0x38 ;  /* 0x0000003813137836 */ /* 0x000fe20000000000 */
[----:B------:R-:W-:-:S02]  /*2960*/  ISETP.GE.OR P6, PT, R11, R2, P2 ;  /* 0x000000020b00720c */ /* 0x000fc400017c6670 */
[-C--:B------:R-:W-:Y:S02]  /*2970*/  ISETP.GE.OR P5, PT, R17, R2.reuse, P3 ;  /* 0x000000021100720c */ /* 0x080fe40001fa6670 */
[----:B------:R-:W-:-:S03]  /*2980*/  ISETP.GE.OR P3, PT, R19, R2, P3 ;  /* 0x000000021300720c */ /* 0x000fc60001f66670 */
[----:B------:R-:W-:Y:S01]  /*2990*/  @!P4 STG.E desc[UR10][R20.64+0x10], R84 ;  /* 0x000010541400c986 */ /* 0x000fe2000c10190a */
[----:B------:R-:W-:Y:S01]  /*29a0*/  ISETP.GE.OR P4, PT, R11, R2, P1 ;  /* 0x000000020b00720c */ /* 0x000fe20000f86670 */
[----:B------:R-:W-:-:S04]  /*29b0*/  IMAD R11, R3, 0x10, R8 ;  /* 0x00000010030b7824 */ /* 0x000fc800078e0208 */
[----:B------:R-:W-:Y:S01]  /*29c0*/  @!P6 STG.E desc[UR10][R24.64+0x20], R89 ;  /* 0x000020591800e986 */ /* 0x000fe2000c10190a */
[----:B------:R-:W-:Y:S01]  /*29d0*/  ISETP.GE.OR P6, PT, R27, R2, P2 ;  /* 0x000000021b00720c */ /* 0x000fe200017c6670 */
[----:B-1----:R-:W1:Y:S01]  /*29e0*/  @!P5 LDC.64 R4, c[0x0][0x390] ;  /* 0x0000e400ff04db82 */ /* 0x002e620000000a00 */
[--C-:B------:R-:W-:Y:S02]  /*29f0*/  IMAD R3, R3, 0x8, R11.reuse ;  /* 0x0000000803037824 */ /* 0x100fe400078e020b */
[----:B------:R-:W-:-:S05]  /*2a00*/  @!P5 IMAD.IADD R23, R0, 0x1, R11 ;  /* 0x000000010017d824 */ /* 0x000fca00078e020b */
[----:B0-----:R-:W0:Y:S04]  /*2a10*/  @!P3 LDC.64 R6, c[0x0][0x390] ;  /* 0x0000e400ff06bb82 */ /* 0x001e280000000a00 */
[----:B------:R-:W-:Y:S01]  /*2a20*/  @!P6 STG.E desc[UR10][R20.64+0x20], R82 ;  /* 0x000020521400e986 */ /* 0x000fe2000c10190a */
[----:B------:R-:W-:Y:S01]  /*2a30*/  ISETP.GE.OR P6, PT, R27, R2, P1 ;  /* 0x000000021b00720c */ /* 0x000fe20000fc6670 */
[C---:B------:R-:W-:Y:S02]  /*2a40*/  @!P3 IMAD.IADD R27, R0.reuse, 0x1, R3 ;  /* 0x00000001001bb824 */ /* 0x040fe400078e0203 */
[----:B------:R2:W-:Y:S01]  /*2a50*/  @!P4 STG.E desc[UR10][R24.64+0x30], R83 ;  /* 0x000030531800c986 */ /* 0x0005e2000c10190a */
[----:B------:R-:W-:-:S04]  /*2a60*/  IADD3 R8, P4, PT, R0, R11, RZ ;  /* 0x0000000b00087210 */ /* 0x000fc80007f9e0ff */
[----:B------:R-:W-:Y:S02]  /*2a70*/  LEA.HI.X.SX32 R11, R11, RZ, 0x1, P4 ;  /* 0x000000ff0b0b7211 */ /* 0x000fe400020f0eff */
[C---:B------:R-:W-:Y:S01]  /*2a80*/  LEA R22, P4, R8.reuse, UR8, 0x1 ;  /* 0x0000000808167c11 */ /* 0x040fe2000f8808ff */
[----:B-1----:R-:W-:Y:S02]  /*2a90*/  @!P5 IMAD.WIDE R4, R23, 0x2, R4 ;  /* 0x000000021704d825 */ /* 0x002fe400078e0204 */
[----:B------:R1:W-:Y:S01]  /*2aa0*/  @!P6 STG.E desc[UR10][R20.64+0x30], R96 ;  /* 0x000030601400e986 */ /* 0x0003e2000c10190a */
[----:B------:R-:W-:Y:S02]  /*2ab0*/  LEA.HI.X R23, R8, UR9, R11, 0x1, P4 ;  /* 0x0000000908177c11 */ /* 0x000fe4000a0f0c0b */
[-C--:B------:R-:W-:Y:S01]  /*2ac0*/  ISETP.GE.OR P4, PT, R17, R2.reuse, P0 ;  /* 0x000000021100720c */ /* 0x080fe20000786670 */
[----:B------:R1:W-:Y:S01]  /*2ad0*/  @!P5 STG.E desc[UR10][R4.64], R85 ;  /* 0x000000550400d986 */ /* 0x0003e2000c10190a */
[----:B------:R-:W-:Y:S01]  /*2ae0*/  IADD3 R0, P5, PT, R0, R3, RZ ;  /* 0x0000000300007210 */ /* 0x000fe20007fbe0ff */
[----:B0-----:R-:W-:Y:S01]  /*2af0*/  @!P3 IMAD.WIDE R6, R27, 0x2, R6 ;  /* 0x000000021b06b825 */ /* 0x001fe200078e0206 */
[----:B------:R-:W-:-:S02]  /*2b00*/  ISETP.GE.OR P0, PT, R19, R2, P0 ;  /* 0x000000021300720c */ /* 0x000fc40000706670 */
[-C--:B------:R-:W-:Y:S02]  /*2b10*/  ISETP.GE.OR P6, PT, R17, R2.reuse, P2 ;  /* 0x000000021100720c */ /* 0x080fe400017c6670 */
[----:B------:R1:W-:Y:S01]  /*2b20*/  @!P3 STG.E desc[UR10][R6.64], R18 ;  /* 0x000000120600b986 */ /* 0x0003e2000c10190a */
[-C--:B------:R-:W-:Y:S02]  /*2b30*/  ISETP.GE.OR P2, PT, R19, R2.reuse, P2 ;  /* 0x000000021300720c */ /* 0x080fe40001746670 */
[-C--:B------:R-:W-:Y:S02]  /*2b40*/  ISETP.GE.OR P3, PT, R17, R2.reuse, P1 ;  /* 0x000000021100720c */ /* 0x080fe40000f66670 */
[----:B------:R-:W-:Y:S01]  /*2b50*/  LEA.HI.X.SX32 R3, R3, RZ, 0x1, P5 ;  /* 0x000000ff03037211 */ /* 0x000fe200028f0eff */
[----:B------:R1:W-:Y:S01]  /*2b60*/  @!P4 STG.E desc[UR10][R22.64+0x10], R15 ;  /* 0x0000100f1600c986 */ /* 0x0003e2000c10190a */
[----:B--2---:R-:W-:Y:S02]  /*2b70*/  LEA R24, P5, R0, UR8, 0x1 ;  /* 0x0000000800187c11 */ /* 0x004fe4000f8a08ff */
[----:B------:R-:W-:-:S02]  /*2b80*/  ISETP.GE.OR P1, PT, R19, R2, P1 ;  /* 0x000000021300720c */ /* 0x000fc40000f26670 */
[----:B------:R-:W-:-:S05]  /*2b90*/  LEA.HI.X R25, R0, UR9, R3, 0x1, P5 ;  /* 0x0000000900197c11 */ /* 0x000fca000a8f0c03 */
[----:B------:R1:W-:Y:S04]  /*2ba0*/  @!P0 STG.E desc[UR10][R24.64+0x10], R16 ;  /* 0x0000101018008986 */ /* 0x0003e8000c10190a */
[----:B------:R1:W-:Y:S04]  /*2bb0*/  @!P6 STG.E desc[UR10][R22.64+0x20], R13 ;  /* 0x0000200d1600e986 */ /* 0x0003e8000c10190a */
[----:B------:R1:W-:Y:S04]  /*2bc0*/  @!P2 STG.E desc[UR10][R24.64+0x20], R12 ;  /* 0x0000200c1800a986 */ /* 0x0003e8000c10190a */
[----:B------:R1:W-:Y:S01]  /*2bd0*/  @!P3 STG.E desc[UR10][R22.64+0x30], R9 ;  /* 0x000030091600b986 */ /* 0x0003e2000c10190a */
[----:B------:R-:W-:Y:S05]  /*2be0*/  @P1 EXIT ;  /* 0x000000000000194d */ /* 0x000fea0003800000 */
[----:B------:R-:W-:Y:S01]  /*2bf0*/  STG.E desc[UR10][R24.64+0x30], R10 ;  /* 0x0000300a18007986 */ /* 0x000fe2000c10190a */
[----:B------:R-:W-:Y:S05]  /*2c00*/  EXIT ;  /* 0x000000000000794d */ /* 0x000fea0003800000 */
.L_x_21:
[----:B------:R-:W-:-:S00]  /*2c10*/  BRA `(.L_x_21) ;  /* 0xfffffffc00fc7947 */ /* 0x000fc0000383ffff */
[----:B------:R-:W-:-:S00]  /*2c20*/  NOP ;  /* 0x0000000000007918 */ /* 0x000fc00000000000 */
        /* <DEDUP_REMOVED lines=13> */
.L_x_22:


//--------------------- .nv.shared._Z18fp8_gemm_v8_kernelPKhS0_Ptiii --------------------------
	.section	.nv.shared._Z18fp8_gemm_v8_kernelPKhS0_Ptiii,"aw",@nobits
	.sectionflags	@""
.nv.shared._Z18fp8_gemm_v8_kernelPKhS0_Ptiii:
	.zero		33792


//--------------------- .nv.shared.reserved.0     --------------------------
	.section	.nv.shared.reserved.0,"aw",@nobits
	.weak		__nv_reservedSMEM_offset_0_alias
	.size		__nv_reservedSMEM_offset_0_alias, 0, 64
	.other		__nv_reservedSMEM_offset_0_alias,@"STO_CUDA_RESERVED_SHARED STV_DEFAULT"
__nv_reservedSMEM_offset_0_alias:
	.zero		0
	.zero		64


//--------------------- .nv.constant0._Z18fp8_gemm_v8_kernelPKhS0_Ptiii --------------------------
	.section	.nv.constant0._Z18fp8_gemm_v8_kernelPKhS0_Ptiii,"a",@progbits
	.sectionflags	@""
	.align	4
.nv.constant0._Z18fp8_gemm_v8_kernelPKhS0_Ptiii:
	.zero		932


//--------------------- SYMBOLS --------------------------

	.type		.nv.reservedSmem.offset0,@object
	.size		.nv.reservedSmem.offset0,0x4
	.type		.nv.reservedSmem.cap,@object
	.size		.nv.reservedSmem.cap,0x4
